//
// Generated by NVIDIA NVVM Compiler
//
// Compiler Build ID: CL-36424714
// Cuda compilation tools, release 13.0, V13.0.88
// Based on NVVM 20.0.0
//

.version 9.0
.target sm_100
.address_size 64

	// .globl	_Z25histogramKernelCoarseningPcPjj
// _ZZ25histogramKernelCoarseningPcPjjE6hist_s has been demoted
// _ZZ26histogramKernelInterleavedPcPjjE6hist_s has been demoted

.visible .entry _Z25histogramKernelCoarseningPcPjj(
	.param .u64 .ptr .align 1 _Z25histogramKernelCoarseningPcPjj_param_0,
	.param .u64 .ptr .align 1 _Z25histogramKernelCoarseningPcPjj_param_1,
	.param .u32 _Z25histogramKernelCoarseningPcPjj_param_2
)
{
	.reg .pred 	%p<30>;
	.reg .b16 	%rs<46>;
	.reg .b32 	%r<129>;
	.reg .b64 	%rd<23>;
	// demoted variable
	.shared .align 4 .b8 _ZZ25histogramKernelCoarseningPcPjjE6hist_s[28];
	ld.param.u64 	%rd12, [_Z25histogramKernelCoarseningPcPjj_param_0];
	ld.param.u64 	%rd11, [_Z25histogramKernelCoarseningPcPjj_param_1];
	ld.param.u32 	%r32, [_Z25histogramKernelCoarseningPcPjj_param_2];
	cvta.to.global.u64 	%rd1, %rd12;
	mov.u32 	%r128, %tid.x;
	setp.gt.u32 	%p1, %r128, 6;
	@%p1 bra 	$L__BB0_3;
	mov.u32 	%r2, %ntid.x;
	shl.b32 	%r33, %r128, 2;
	mov.u32 	%r34, _ZZ25histogramKernelCoarseningPcPjjE6hist_s;
	add.s32 	%r120, %r34, %r33;
	shl.b32 	%r4, %r2, 2;
	mov.u32 	%r121, %r128;
$L__BB0_2:
	mov.b32 	%r35, 0;
	st.shared.u32 	[%r120], %r35;
	add.s32 	%r121, %r121, %r2;
	add.s32 	%r120, %r120, %r4;
	setp.lt.u32 	%p2, %r121, 7;
	@%p2 bra 	$L__BB0_2;
$L__BB0_3:
	bar.sync 	0;
	mov.u32 	%r36, %ctaid.x;
	mov.u32 	%r9, %ntid.x;
	mad.lo.s32 	%r37, %r36, %r9, %r128;
	mul.lo.s32 	%r124, %r37, 3;
	add.s32 	%r38, %r124, 3;
	min.u32 	%r11, %r32, %r38;
	setp.ge.u32 	%p3, %r124, %r11;
	@%p3 bra 	$L__BB0_44;
	sub.s32 	%r12, %r11, %r124;
	and.b32  	%r13, %r12, 7;
	sub.s32 	%r39, %r124, %r11;
	setp.gt.u32 	%p4, %r39, -8;
	@%p4 bra 	$L__BB0_23;
	and.b32  	%r40, %r12, -8;
	neg.s32 	%r122, %r40;
	cvt.u64.u32 	%rd13, %r124;
	add.s64 	%rd14, %rd13, %rd1;
	add.s64 	%rd21, %rd14, 3;
$L__BB0_6:
	.pragma "nounroll";
	ld.global.u8 	%rs16, [%rd21+-3];
	add.s16 	%rs1, %rs16, -97;
	and.b16  	%rs17, %rs1, 255;
	setp.gt.u16 	%p5, %rs17, 25;
	@%p5 bra 	$L__BB0_8;
	cvt.u32.u16 	%r41, %rs1;
	and.b32  	%r42, %r41, 252;
	mov.u32 	%r43, _ZZ25histogramKernelCoarseningPcPjjE6hist_s;
	add.s32 	%r44, %r43, %r42;
	atom.shared.add.u32 	%r45, [%r44], 1;
$L__BB0_8:
	ld.global.u8 	%rs18, [%rd21+-2];
	add.s16 	%rs2, %rs18, -97;
	and.b16  	%rs19, %rs2, 255;
	setp.gt.u16 	%p6, %rs19, 25;
	@%p6 bra 	$L__BB0_10;
	cvt.u32.u16 	%r46, %rs2;
	and.b32  	%r47, %r46, 252;
	mov.u32 	%r48, _ZZ25histogramKernelCoarseningPcPjjE6hist_s;
	add.s32 	%r49, %r48, %r47;
	atom.shared.add.u32 	%r50, [%r49], 1;
$L__BB0_10:
	ld.global.u8 	%rs20, [%rd21+-1];
	add.s16 	%rs3, %rs20, -97;
	and.b16  	%rs21, %rs3, 255;
	setp.gt.u16 	%p7, %rs21, 25;
	@%p7 bra 	$L__BB0_12;
	cvt.u32.u16 	%r51, %rs3;
	and.b32  	%r52, %r51, 252;
	mov.u32 	%r53, _ZZ25histogramKernelCoarseningPcPjjE6hist_s;
	add.s32 	%r54, %r53, %r52;
	atom.shared.add.u32 	%r55, [%r54], 1;
$L__BB0_12:
	ld.global.u8 	%rs22, [%rd21];
	add.s16 	%rs4, %rs22, -97;
	and.b16  	%rs23, %rs4, 255;
	setp.gt.u16 	%p8, %rs23, 25;
	@%p8 bra 	$L__BB0_14;
	cvt.u32.u16 	%r56, %rs4;
	and.b32  	%r57, %r56, 252;
	mov.u32 	%r58, _ZZ25histogramKernelCoarseningPcPjjE6hist_s;
	add.s32 	%r59, %r58, %r57;
	atom.shared.add.u32 	%r60, [%r59], 1;
$L__BB0_14:
	ld.global.u8 	%rs24, [%rd21+1];
	add.s16 	%rs5, %rs24, -97;
	and.b16  	%rs25, %rs5, 255;
	setp.gt.u16 	%p9, %rs25, 25;
	@%p9 bra 	$L__BB0_16;
	cvt.u32.u16 	%r61, %rs5;
	and.b32  	%r62, %r61, 252;
	mov.u32 	%r63, _ZZ25histogramKernelCoarseningPcPjjE6hist_s;
	add.s32 	%r64, %r63, %r62;
	atom.shared.add.u32 	%r65, [%r64], 1;
$L__BB0_16:
	ld.global.u8 	%rs26, [%rd21+2];
	add.s16 	%rs6, %rs26, -97;
	and.b16  	%rs27, %rs6, 255;
	setp.gt.u16 	%p10, %rs27, 25;
	@%p10 bra 	$L__BB0_18;
	cvt.u32.u16 	%r66, %rs6;
	and.b32  	%r67, %r66, 252;
	mov.u32 	%r68, _ZZ25histogramKernelCoarseningPcPjjE6hist_s;
	add.s32 	%r69, %r68, %r67;
	atom.shared.add.u32 	%r70, [%r69], 1;
$L__BB0_18:
	ld.global.u8 	%rs28, [%rd21+3];
	add.s16 	%rs7, %rs28, -97;
	and.b16  	%rs29, %rs7, 255;
	setp.gt.u16 	%p11, %rs29, 25;
	@%p11 bra 	$L__BB0_20;
	cvt.u32.u16 	%r71, %rs7;
	and.b32  	%r72, %r71, 252;
	mov.u32 	%r73, _ZZ25histogramKernelCoarseningPcPjjE6hist_s;
	add.s32 	%r74, %r73, %r72;
	atom.shared.add.u32 	%r75, [%r74], 1;
$L__BB0_20:
	ld.global.u8 	%rs30, [%rd21+4];
	add.s16 	%rs8, %rs30, -97;
	and.b16  	%rs31, %rs8, 255;
	setp.gt.u16 	%p12, %rs31, 25;
	@%p12 bra 	$L__BB0_22;
	cvt.u32.u16 	%r76, %rs8;
	and.b32  	%r77, %r76, 252;
	mov.u32 	%r78, _ZZ25histogramKernelCoarseningPcPjjE6hist_s;
	add.s32 	%r79, %r78, %r77;
	atom.shared.add.u32 	%r80, [%r79], 1;
$L__BB0_22:
	add.s32 	%r124, %r124, 8;
	add.s32 	%r122, %r122, 8;
	add.s64 	%rd21, %rd21, 8;
	setp.ne.s32 	%p13, %r122, 0;
	@%p13 bra 	$L__BB0_6;
$L__BB0_23:
	setp.eq.s32 	%p14, %r13, 0;
	@%p14 bra 	$L__BB0_44;
	and.b32  	%r20, %r12, 3;
	setp.lt.u32 	%p15, %r13, 4;
	@%p15 bra 	$L__BB0_34;
	cvt.u64.u32 	%rd15, %r124;
	add.s64 	%rd5, %rd1, %rd15;
	ld.global.u8 	%rs32, [%rd5];
	add.s16 	%rs9, %rs32, -97;
	and.b16  	%rs33, %rs9, 255;
	setp.gt.u16 	%p16, %rs33, 25;
	@%p16 bra 	$L__BB0_27;
	cvt.u32.u16 	%r81, %rs9;
	and.b32  	%r82, %r81, 252;
	mov.u32 	%r83, _ZZ25histogramKernelCoarseningPcPjjE6hist_s;
	add.s32 	%r84, %r83, %r82;
	atom.shared.add.u32 	%r85, [%r84], 1;
$L__BB0_27:
	ld.global.u8 	%rs34, [%rd5+1];
	add.s16 	%rs10, %rs34, -97;
	and.b16  	%rs35, %rs10, 255;
	setp.gt.u16 	%p17, %rs35, 25;
	@%p17 bra 	$L__BB0_29;
	cvt.u32.u16 	%r86, %rs10;
	and.b32  	%r87, %r86, 252;
	mov.u32 	%r88, _ZZ25histogramKernelCoarseningPcPjjE6hist_s;
	add.s32 	%r89, %r88, %r87;
	atom.shared.add.u32 	%r90, [%r89], 1;
$L__BB0_29:
	ld.global.u8 	%rs36, [%rd5+2];
	add.s16 	%rs11, %rs36, -97;
	and.b16  	%rs37, %rs11, 255;
	setp.gt.u16 	%p18, %rs37, 25;
	@%p18 bra 	$L__BB0_31;
	cvt.u32.u16 	%r91, %rs11;
	and.b32  	%r92, %r91, 252;
	mov.u32 	%r93, _ZZ25histogramKernelCoarseningPcPjjE6hist_s;
	add.s32 	%r94, %r93, %r92;
	atom.shared.add.u32 	%r95, [%r94], 1;
$L__BB0_31:
	ld.global.u8 	%rs38, [%rd5+3];
	add.s16 	%rs12, %rs38, -97;
	and.b16  	%rs39, %rs12, 255;
	setp.gt.u16 	%p19, %rs39, 25;
	@%p19 bra 	$L__BB0_33;
	cvt.u32.u16 	%r96, %rs12;
	and.b32  	%r97, %r96, 252;
	mov.u32 	%r98, _ZZ25histogramKernelCoarseningPcPjjE6hist_s;
	add.s32 	%r99, %r98, %r97;
	atom.shared.add.u32 	%r100, [%r99], 1;
$L__BB0_33:
	add.s32 	%r124, %r124, 4;
$L__BB0_34:
	setp.eq.s32 	%p20, %r20, 0;
	@%p20 bra 	$L__BB0_44;
	setp.eq.s32 	%p21, %r20, 1;
	@%p21 bra 	$L__BB0_41;
	cvt.u64.u32 	%rd16, %r124;
	add.s64 	%rd6, %rd1, %rd16;
	ld.global.u8 	%rs40, [%rd6];
	add.s16 	%rs13, %rs40, -97;
	and.b16  	%rs41, %rs13, 255;
	setp.gt.u16 	%p22, %rs41, 25;
	@%p22 bra 	$L__BB0_38;
	cvt.u32.u16 	%r101, %rs13;
	and.b32  	%r102, %r101, 252;
	mov.u32 	%r103, _ZZ25histogramKernelCoarseningPcPjjE6hist_s;
	add.s32 	%r104, %r103, %r102;
	atom.shared.add.u32 	%r105, [%r104], 1;
$L__BB0_38:
	ld.global.u8 	%rs42, [%rd6+1];
	add.s16 	%rs14, %rs42, -97;
	and.b16  	%rs43, %rs14, 255;
	setp.gt.u16 	%p23, %rs43, 25;
	@%p23 bra 	$L__BB0_40;
	cvt.u32.u16 	%r106, %rs14;
	and.b32  	%r107, %r106, 252;
	mov.u32 	%r108, _ZZ25histogramKernelCoarseningPcPjjE6hist_s;
	add.s32 	%r109, %r108, %r107;
	atom.shared.add.u32 	%r110, [%r109], 1;
$L__BB0_40:
	add.s32 	%r124, %r124, 2;
$L__BB0_41:
	and.b32  	%r111, %r12, 1;
	setp.eq.b32 	%p24, %r111, 1;
	not.pred 	%p25, %p24;
	@%p25 bra 	$L__BB0_44;
	cvt.u64.u32 	%rd17, %r124;
	add.s64 	%rd18, %rd1, %rd17;
	ld.global.u8 	%rs44, [%rd18];
	add.s16 	%rs15, %rs44, -97;
	and.b16  	%rs45, %rs15, 255;
	setp.gt.u16 	%p26, %rs45, 25;
	@%p26 bra 	$L__BB0_44;
	cvt.u32.u16 	%r112, %rs15;
	and.b32  	%r113, %r112, 252;
	mov.u32 	%r114, _ZZ25histogramKernelCoarseningPcPjjE6hist_s;
	add.s32 	%r115, %r114, %r113;
	atom.shared.add.u32 	%r116, [%r115], 1;
$L__BB0_44:
	setp.gt.u32 	%p27, %r128, 6;
	bar.sync 	0;
	@%p27 bra 	$L__BB0_49;
	mul.wide.u32 	%rd19, %r128, 4;
	cvta.to.global.u64 	%rd20, %rd11;
	add.s64 	%rd22, %rd20, %rd19;
	mul.wide.u32 	%rd8, %r9, 4;
	shl.b32 	%r117, %r128, 2;
	mov.u32 	%r118, _ZZ25histogramKernelCoarseningPcPjjE6hist_s;
	add.s32 	%r127, %r118, %r117;
	shl.b32 	%r26, %r9, 2;
$L__BB0_46:
	ld.shared.u32 	%r29, [%r127];
	setp.eq.s32 	%p28, %r29, 0;
	@%p28 bra 	$L__BB0_48;
	atom.global.add.u32 	%r119, [%rd22], %r29;
$L__BB0_48:
	add.s32 	%r128, %r128, %r9;
	add.s64 	%rd22, %rd22, %rd8;
	add.s32 	%r127, %r127, %r26;
	setp.lt.u32 	%p29, %r128, 7;
	@%p29 bra 	$L__BB0_46;
$L__BB0_49:
	ret;

}
	// .globl	_Z26histogramKernelInterleavedPcPjj
.visible .entry _Z26histogramKernelInterleavedPcPjj(
	.param .u64 .ptr .align 1 _Z26histogramKernelInterleavedPcPjj_param_0,
	.param .u64 .ptr .align 1 _Z26histogramKernelInterleavedPcPjj_param_1,
	.param .u32 _Z26histogramKernelInterleavedPcPjj_param_2
)
{
	.reg .pred 	%p<9>;
	.reg .b16 	%rs<4>;
	.reg .b32 	%r<40>;
	.reg .b64 	%rd<13>;
	// demoted variable
	.shared .align 4 .b8 _ZZ26histogramKernelInterleavedPcPjjE6hist_s[28];
	ld.param.u64 	%rd6, [_Z26histogramKernelInterleavedPcPjj_param_0];
	ld.param.u64 	%rd7, [_Z26histogramKernelInterleavedPcPjj_param_1];
	ld.param.u32 	%r21, [_Z26histogramKernelInterleavedPcPjj_param_2];
	mov.u32 	%r39, %tid.x;
	setp.gt.u32 	%p1, %r39, 6;
	@%p1 bra 	$L__BB1_3;
	mov.u32 	%r2, %ntid.x;
	shl.b32 	%r22, %r39, 2;
	mov.u32 	%r23, _ZZ26histogramKernelInterleavedPcPjjE6hist_s;
	add.s32 	%r35, %r23, %r22;
	shl.b32 	%r4, %r2, 2;
	mov.u32 	%r36, %r39;
$L__BB1_2:
	mov.b32 	%r24, 0;
	st.shared.u32 	[%r35], %r24;
	add.s32 	%r36, %r36, %r2;
	add.s32 	%r35, %r35, %r4;
	setp.lt.u32 	%p2, %r36, 7;
	@%p2 bra 	$L__BB1_2;
$L__BB1_3:
	bar.sync 	0;
	mov.u32 	%r25, %ctaid.x;
	mov.u32 	%r9, %ntid.x;
	mad.lo.s32 	%r37, %r25, %r9, %r39;
	setp.ge.u32 	%p3, %r37, %r21;
	@%p3 bra 	$L__BB1_8;
	mov.u32 	%r26, %nctaid.x;
	mul.lo.s32 	%r11, %r9, %r26;
	cvta.to.global.u64 	%rd1, %rd6;
$L__BB1_5:
	cvt.u64.u32 	%rd8, %r37;
	add.s64 	%rd9, %rd1, %rd8;
	ld.global.u8 	%rs2, [%rd9];
	add.s16 	%rs1, %rs2, -97;
	and.b16  	%rs3, %rs1, 255;
	setp.gt.u16 	%p4, %rs3, 25;
	@%p4 bra 	$L__BB1_7;
	cvt.u32.u16 	%r27, %rs1;
	and.b32  	%r28, %r27, 252;
	mov.u32 	%r29, _ZZ26histogramKernelInterleavedPcPjjE6hist_s;
	add.s32 	%r30, %r29, %r28;
	atom.shared.add.u32 	%r31, [%r30], 1;
$L__BB1_7:
	add.s32 	%r37, %r37, %r11;
	setp.lt.u32 	%p5, %r37, %r21;
	@%p5 bra 	$L__BB1_5;
$L__BB1_8:
	setp.gt.u32 	%p6, %r39, 6;
	bar.sync 	0;
	@%p6 bra 	$L__BB1_13;
	mul.wide.u32 	%rd10, %r39, 4;
	cvta.to.global.u64 	%rd11, %rd7;
	add.s64 	%rd12, %rd11, %rd10;
	mul.wide.u32 	%rd3, %r9, 4;
	shl.b32 	%r32, %r39, 2;
	mov.u32 	%r33, _ZZ26histogramKernelInterleavedPcPjjE6hist_s;
	add.s32 	%r38, %r33, %r32;
	shl.b32 	%r15, %r9, 2;
$L__BB1_10:
	ld.shared.u32 	%r18, [%r38];
	setp.eq.s32 	%p7, %r18, 0;
	@%p7 bra 	$L__BB1_12;
	atom.global.add.u32 	%r34, [%rd12], %r18;
$L__BB1_12:
	add.s32 	%r39, %r39, %r9;
	add.s64 	%rd12, %rd12, %rd3;
	add.s32 	%r38, %r38, %r15;
	setp.lt.u32 	%p8, %r39, 7;
	@%p8 bra 	$L__BB1_10;
$L__BB1_13:
	ret;

}


// ===== COMPILED SASS (sm_100) =====

	.target	sm_100

	.elftype	@"ET_EXEC"


//--------------------- .note.nv.tkinfo           --------------------------
	.section	.note.nv.tkinfo,"",@"SHT_NOTE"
	.sectionflags	@"SHF_NOTE_NV_TKINFO"
	.tkinfo
        /*0018*/ 	.word	0x00000002
        /*0030*/ 	.string	""
        /*0030*/ 	.string	"ptxas"
        /*0030*/ 	.string	"Cuda compilation tools, release 13.0, V13.0.88"
        /*0030*/ 	.string	"Build cuda_13.0.r13.0/compiler.36424714_0"
        /*0030*/ 	.string	"-arch sm_100 -m 64 "



//--------------------- .note.nv.cuinfo           --------------------------
	.section	.note.nv.cuinfo,"",@"SHT_NOTE"
	.sectionflags	@"SHF_NOTE_NV_CUINFO"
        /*0018*/ 	.short	0x0002
        /*001a*/ 	.short	0x0064
        /*001c*/ 	.short	0x0082
	.zero		2


//--------------------- .nv.info                  --------------------------
	.section	.nv.info,"",@"SHT_CUDA_INFO"
	.align	4


	//----- nvinfo : EIATTR_REGCOUNT
	.align		4
        /*0000*/ 	.byte	0x04, 0x2f
        /*0002*/ 	.short	(.L_1 - .L_0)
	.align		4
.L_0:
        /*0004*/ 	.word	index@(_Z25histogramKernelCoarseningPcPjj)
        /*0008*/ 	.word	0x00000016


	//----- nvinfo : EIATTR_FRAME_SIZE
	.align		4
.L_1:
        /*000c*/ 	.byte	0x04, 0x11
        /*000e*/ 	.short	(.L_3 - .L_2)
	.align		4
.L_2:
        /*0010*/ 	.word	index@(_Z25histogramKernelCoarseningPcPjj)
        /*0014*/ 	.word	0x00000000


	//----- nvinfo : EIATTR_REGCOUNT
	.align		4
.L_3:
        /*0018*/ 	.byte	0x04, 0x2f
        /*001a*/ 	.short	(.L_5 - .L_4)
	.align		4
.L_4:
        /*001c*/ 	.word	index@(_Z26histogramKernelInterleavedPcPjj)
        /*0020*/ 	.word	0x0000000b


	//----- nvinfo : EIATTR_FRAME_SIZE
	.align		4
.L_5:
        /*0024*/ 	.byte	0x04, 0x11
        /*0026*/ 	.short	(.L_7 - .L_6)
	.align		4
.L_6:
        /*0028*/ 	.word	index@(_Z26histogramKernelInterleavedPcPjj)
        /*002c*/ 	.word	0x00000000


	//----- nvinfo : EIATTR_MIN_STACK_SIZE
	.align		4
.L_7:
        /*0030*/ 	.byte	0x04, 0x12
        /*0032*/ 	.short	(.L_9 - .L_8)
	.align		4
.L_8:
        /*0034*/ 	.word	index@(_Z26histogramKernelInterleavedPcPjj)
        /*0038*/ 	.word	0x00000000


	//----- nvinfo : EIATTR_MIN_STACK_SIZE
	.align		4
.L_9:
        /*003c*/ 	.byte	0x04, 0x12
        /*003e*/ 	.short	(.L_11 - .L_10)
	.align		4
.L_10:
        /*0040*/ 	.word	index@(_Z25histogramKernelCoarseningPcPjj)
        /*0044*/ 	.word	0x00000000
.L_11:


//--------------------- .nv.compat                --------------------------
	.section	.nv.compat,"",@"SHT_CUDA_COMPAT_INFO"
	.align	4
        /*0000*/ 	.byte	0x02, 0x09, 0x00, 0x00, 0x02, 0x02, 0x01, 0x00, 0x02, 0x05, 0x05, 0x00, 0x03, 0x07, 0x01, 0x01
        /*0010*/ 	.byte	0x02, 0x03, 0x00, 0x00, 0x02, 0x06, 0x01, 0x00, 0x04, 0x0b, 0x08, 0x00, 0x09, 0x00, 0x00, 0x00
        /*0020*/ 	.byte	0x00, 0x00, 0x00, 0x00


//--------------------- .nv.info._Z26histogramKernelInterleavedPcPjj --------------------------
	.section	.nv.info._Z26histogramKernelInterleavedPcPjj,"",@"SHT_CUDA_INFO"
	.sectionflags	@""
	.align	4


	//----- nvinfo : EIATTR_CUDA_API_VERSION
	.align		4
        /*0000*/ 	.byte	0x04, 0x37
        /*0002*/ 	.short	(.L_13 - .L_12)
.L_12:
        /*0004*/ 	.word	0x00000082


	//----- nvinfo : EIATTR_KPARAM_INFO
	.align		4
.L_13:
        /*0008*/ 	.byte	0x04, 0x17
        /*000a*/ 	.short	(.L_15 - .L_14)
.L_14:
        /*000c*/ 	.word	0x00000000
        /*0010*/ 	.short	0x0002
        /*0012*/ 	.short	0x0010
        /*0014*/ 	.byte	0x00, 0xf0, 0x11, 0x00


	//----- nvinfo : EIATTR_KPARAM_INFO
	.align		4
.L_15:
        /*0018*/ 	.byte	0x04, 0x17
        /*001a*/ 	.short	(.L_17 - .L_16)
.L_16:
        /*001c*/ 	.word	0x00000000
        /*0020*/ 	.short	0x0001
        /*0022*/ 	.short	0x0008
        /*0024*/ 	.byte	0x00, 0xf5, 0x21, 0x00


	//----- nvinfo : EIATTR_KPARAM_INFO
	.align		4
.L_17:
        /*0028*/ 	.byte	0x04, 0x17
        /*002a*/ 	.short	(.L_19 - .L_18)
.L_18:
        /*002c*/ 	.word	0x00000000
        /*0030*/ 	.short	0x0000
        /*0032*/ 	.short	0x0000
        /*0034*/ 	.byte	0x00, 0xf5, 0x21, 0x00


	//----- nvinfo : EIATTR_SPARSE_MMA_MASK
	.align		4
.L_19:
        /*0038*/ 	.byte	0x03, 0x50
        /*003a*/ 	.short	0x0000


	//----- nvinfo : EIATTR_MAXREG_COUNT
	.align		4
        /*003c*/ 	.byte	0x03, 0x1b
        /*003e*/ 	.short	0x00ff


	//----- nvinfo : EIATTR_NUM_BARRIERS
	.align		4
        /*0040*/ 	.byte	0x02, 0x4c
        /*0042*/ 	.byte	0x01
	.zero		1


	//----- nvinfo : EIATTR_MERCURY_ISA_VERSION
	.align		4
        /*0044*/ 	.byte	0x03, 0x5f
        /*0046*/ 	.short	0x0101


	//----- nvinfo : EIATTR_VRC_CTA_INIT_COUNT
	.align		4
        /*0048*/ 	.byte	0x02, 0x4a
	.zero		1
	.zero		1


	//----- nvinfo : EIATTR_EXIT_INSTR_OFFSETS
	.align		4
        /*004c*/ 	.byte	0x04, 0x1c
        /*004e*/ 	.short	(.L_21 - .L_20)


	//   ....[0]....
.L_20:
        /*0050*/ 	.word	0x00000320


	//   ....[1]....
        /*0054*/ 	.word	0x00000440


	//----- nvinfo : EIATTR_CRS_STACK_SIZE
	.align		4
.L_21:
        /*0058*/ 	.byte	0x04, 0x1e
        /*005a*/ 	.short	(.L_23 - .L_22)
.L_22:
        /*005c*/ 	.word	0x00000000


	//----- nvinfo : EIATTR_CBANK_PARAM_SIZE
	.align		4
.L_23:
        /*0060*/ 	.byte	0x03, 0x19
        /*0062*/ 	.short	0x0014


	//----- nvinfo : EIATTR_PARAM_CBANK
	.align		4
        /*0064*/ 	.byte	0x04, 0x0a
        /*0066*/ 	.short	(.L_25 - .L_24)
	.align		4
.L_24:
        /*0068*/ 	.word	index@(.nv.constant0._Z26histogramKernelInterleavedPcPjj)
        /*006c*/ 	.short	0x0380
        /*006e*/ 	.short	0x0014


	//----- nvinfo : EIATTR_SW_WAR
	.align		4
.L_25:
        /*0070*/ 	.byte	0x04, 0x36
        /*0072*/ 	.short	(.L_27 - .L_26)
.L_26:
        /*0074*/ 	.word	0x00000008
.L_27:


//--------------------- .nv.info._Z25histogramKernelCoarseningPcPjj --------------------------
	.section	.nv.info._Z25histogramKernelCoarseningPcPjj,"",@"SHT_CUDA_INFO"
	.sectionflags	@""
	.align	4


	//----- nvinfo : EIATTR_CUDA_API_VERSION
	.align		4
        /*0000*/ 	.byte	0x04, 0x37
        /*0002*/ 	.short	(.L_29 - .L_28)
.L_28:
        /*0004*/ 	.word	0x00000082


	//----- nvinfo : EIATTR_KPARAM_INFO
	.align		4
.L_29:
        /*0008*/ 	.byte	0x04, 0x17
        /*000a*/ 	.short	(.L_31 - .L_30)
.L_30:
        /*000c*/ 	.word	0x00000000
        /*0010*/ 	.short	0x0002
        /*0012*/ 	.short	0x0010
        /*0014*/ 	.byte	0x00, 0xf0, 0x11, 0x00


	//----- nvinfo : EIATTR_KPARAM_INFO
	.align		4
.L_31:
        /*0018*/ 	.byte	0x04, 0x17
        /*001a*/ 	.short	(.L_33 - .L_32)
.L_32:
        /*001c*/ 	.word	0x00000000
        /*0020*/ 	.short	0x0001
        /*0022*/ 	.short	0x0008
        /*0024*/ 	.byte	0x00, 0xf5, 0x21, 0x00


	//----- nvinfo : EIATTR_KPARAM_INFO
	.align		4
.L_33:
        /*0028*/ 	.byte	0x04, 0x17
        /*002a*/ 	.short	(.L_35 - .L_34)
.L_34:
        /*002c*/ 	.word	0x00000000
        /*0030*/ 	.short	0x0000
        /*0032*/ 	.short	0x0000
        /*0034*/ 	.byte	0x00, 0xf5, 0x21, 0x00


	//----- nvinfo : EIATTR_SPARSE_MMA_MASK
	.align		4
.L_35:
        /*0038*/ 	.byte	0x03, 0x50
        /*003a*/ 	.short	0x0000


	//----- nvinfo : EIATTR_MAXREG_COUNT
	.align		4
        /*003c*/ 	.byte	0x03, 0x1b
        /*003e*/ 	.short	0x00ff


	//----- nvinfo : EIATTR_NUM_BARRIERS
	.align		4
        /*0040*/ 	.byte	0x02, 0x4c
        /*0042*/ 	.byte	0x01
	.zero		1


	//----- nvinfo : EIATTR_MERCURY_ISA_VERSION
	.align		4
        /*0044*/ 	.byte	0x03, 0x5f
        /*0046*/ 	.short	0x0101


	//----- nvinfo : EIATTR_VRC_CTA_INIT_COUNT
	.align		4
        /*0048*/ 	.byte	0x02, 0x4a
	.zero		1
	.zero		1


	//----- nvinfo : EIATTR_EXIT_INSTR_OFFSETS
	.align		4
        /*004c*/ 	.byte	0x04, 0x1c
        /*004e*/ 	.short	(.L_37 - .L_36)


	//   ....[0]....
.L_36:
        /*0050*/ 	.word	0x00001010


	//   ....[1]....
        /*0054*/ 	.word	0x00001130


	//----- nvinfo : EIATTR_CRS_STACK_SIZE
	.align		4
.L_37:
        /*0058*/ 	.byte	0x04, 0x1e
        /*005a*/ 	.short	(.L_39 - .L_38)
.L_38:
        /*005c*/ 	.word	0x00000000


	//----- nvinfo : EIATTR_CBANK_PARAM_SIZE
	.align		4
.L_39:
        /*0060*/ 	.byte	0x03, 0x19
        /*0062*/ 	.short	0x0014


	//----- nvinfo : EIATTR_PARAM_CBANK
	.align		4
        /*0064*/ 	.byte	0x04, 0x0a
        /*0066*/ 	.short	(.L_41 - .L_40)
	.align		4
.L_40:
        /*0068*/ 	.word	index@(.nv.constant0._Z25histogramKernelCoarseningPcPjj)
        /*006c*/ 	.short	0x0380
        /*006e*/ 	.short	0x0014


	//----- nvinfo : EIATTR_SW_WAR
	.align		4
.L_41:
        /*0070*/ 	.byte	0x04, 0x36
        /*0072*/ 	.short	(.L_43 - .L_42)
.L_42:
        /*0074*/ 	.word	0x00000008
.L_43:


//--------------------- .nv.callgraph             --------------------------
	.section	.nv.callgraph,"",@"SHT_CUDA_CALLGRAPH"
	.align	4
	.sectionentsize	8
	.align		4
        /*0000*/ 	.word	0x00000000
	.align		4
        /*0004*/ 	.word	0xffffffff
	.align		4
        /*0008*/ 	.word	0x00000000
	.align		4
        /*000c*/ 	.word	0xfffffffe
	.align		4
        /*0010*/ 	.word	0x00000000
	.align		4
        /*0014*/ 	.word	0xfffffffd
	.align		4
        /*0018*/ 	.word	0x00000000
	.align		4
        /*001c*/ 	.word	0xfffffffc


//--------------------- .text._Z26histogramKernelInterleavedPcPjj --------------------------
	.section	.text._Z26histogramKernelInterleavedPcPjj,"ax",@progbits
	.align	128
        .global         _Z26histogramKernelInterleavedPcPjj
        .type           _Z26histogramKernelInterleavedPcPjj,@function
        .size           _Z26histogramKernelInterleavedPcPjj,(.L_x_56 - _Z26histogramKernelInterleavedPcPjj)
        .other          _Z26histogramKernelInterleavedPcPjj,@"STO_CUDA_ENTRY STV_DEFAULT"
_Z26histogramKernelInterleavedPcPjj:
.text._Z26histogramKernelInterleavedPcPjj:
[----:B------:R-:W-:Y:S01]  /*0000*/  LDC R1, c[0x0][0x37c] ;  /* 0x0000df00ff017b82 */ /* 0x000fe20000000800 */
[----:B------:R-:W0:Y:S01]  /*0010*/  S2R R5, SR_TID.X ;  /* 0x0000000000057919 */ /* 0x000e220000002100 */
[----:B------:R-:W-:Y:S01]  /*0020*/  BSSY.RECONVERGENT B0, `(.L_x_0) ;  /* 0x000000e000007945 */ /* 0x000fe20003800200 */
[----:B0-----:R-:W-:-:S13]  /*0030*/  ISETP.GT.U32.AND P0, PT, R5, 0x6, PT ;  /* 0x000000060500780c */ /* 0x001fda0003f04070 */
[----:B------:R-:W-:Y:S05]  /*0040*/  @P0 BRA `(.L_x_1) ;  /* 0x00000000002c0947 */ /* 0x000fea0003800000 */
[----:B------:R-:W0:Y:S01]  /*0050*/  S2UR UR5, SR_CgaCtaId ;  /* 0x00000000000579c3 */ /* 0x000e220000008800 */
[----:B------:R-:W-:Y:S01]  /*0060*/  UMOV UR4, 0x400 ;  /* 0x0000040000047882 */ /* 0x000fe20000000000 */
[----:B------:R-:W-:-:S06]  /*0070*/  IMAD.MOV.U32 R2, RZ, RZ, R5 ;  /* 0x000000ffff027224 */ /* 0x000fcc00078e0005 */
[----:B------:R-:W1:Y:S01]  /*0080*/  LDC R3, c[0x0][0x360] ;  /* 0x0000d800ff037b82 */ /* 0x000e620000000800 */
[----:B0-----:R-:W-:-:S06]  /*0090*/  ULEA UR4, UR5, UR4, 0x18 ;  /* 0x0000000405047291 */ /* 0x001fcc000f8ec0ff */
[----:B------:R-:W-:-:S07]  /*00a0*/  LEA R0, R5, UR4, 0x2 ;  /* 0x0000000405007c11 */ /* 0x000fce000f8e10ff */
.L_x_2:
[C---:B-1----:R-:W-:Y:S01]  /*00b0*/  IMAD.IADD R2, R3.reuse, 0x1, R2 ;  /* 0x0000000103027824 */ /* 0x042fe200078e0202 */
[----:B------:R0:W-:Y:S04]  /*00c0*/  STS [R0], RZ ;  /* 0x000000ff00007388 */ /* 0x0001e80000000800 */
[----:B------:R-:W-:Y:S01]  /*00d0*/  ISETP.GE.U32.AND P0, PT, R2, 0x7, PT ;  /* 0x000000070200780c */ /* 0x000fe20003f06070 */
[----:B0-----:R-:W-:-:S12]  /*00e0*/  IMAD R0, R3, 0x4, R0 ;  /* 0x0000000403007824 */ /* 0x001fd800078e0200 */
[----:B------:R-:W-:Y:S05]  /*00f0*/  @!P0 BRA `(.L_x_2) ;  /* 0xfffffffc00ec8947 */ /* 0x000fea000383ffff */
.L_x_1:
[----:B------:R-:W-:Y:S05]  /*0100*/  BSYNC.RECONVERGENT B0 ;  /* 0x0000000000007941 */ /* 0x000fea0003800200 */
.L_x_0:
[----:B------:R-:W0:Y:S01]  /*0110*/  S2UR UR4, SR_CTAID.X ;  /* 0x00000000000479c3 */ /* 0x000e220000002500 */
[----:B------:R-:W1:Y:S01]  /*0120*/  LDCU UR5, c[0x0][0x390] ;  /* 0x00007200ff0577ac */ /* 0x000e620008000800 */
[----:B------:R-:W-:Y:S01]  /*0130*/  BSSY.RECONVERGENT B0, `(.L_x_3) ;  /* 0x000001c000007945 */ /* 0x000fe20003800200 */
[----:B------:R-:W2:Y:S05]  /*0140*/  LDCU.64 UR6, c[0x0][0x358] ;  /* 0x00006b00ff0677ac */ /* 0x000eaa0008000a00 */
[----:B------:R-:W0:Y:S01]  /*0150*/  LDC R6, c[0x0][0x360] ;  /* 0x0000d800ff067b82 */ /* 0x000e220000000800 */
[----:B------:R-:W3:Y:S01]  /*0160*/  LDCU UR10, c[0x0][0x390] ;  /* 0x00007200ff0a77ac */ /* 0x000ee20008000800 */
[----:B------:R-:W4:Y:S01]  /*0170*/  LDCU.64 UR8, c[0x0][0x380] ;  /* 0x00007000ff0877ac */ /* 0x000f220008000a00 */
[----:B0-----:R-:W-:-:S05]  /*0180*/  IMAD R0, R6, UR4, R5 ;  /* 0x0000000406007c24 */ /* 0x001fca000f8e0205 */
[----:B------:R-:W-:Y:S01]  /*0190*/  BAR.SYNC.DEFER_BLOCKING 0x0 ;  /* 0x0000000000007b1d */ /* 0x000fe20000010000 */
[----:B-1----:R-:W-:-:S13]  /*01a0*/  ISETP.GE.U32.AND P0, PT, R0, UR5, PT ;  /* 0x0000000500007c0c */ /* 0x002fda000bf06070 */
[----:B--234-:R-:W-:Y:S05]  /*01b0*/  @P0 BRA `(.L_x_4) ;  /* 0x00000000004c0947 */ /* 0x01cfea0003800000 */
[----:B------:R-:W0:Y:S02]  /*01c0*/  LDCU UR4, c[0x0][0x370] ;  /* 0x00006e00ff0477ac */ /* 0x000e240008000800 */
[----:B0-----:R-:W-:-:S07]  /*01d0*/  IMAD R7, R6, UR4, RZ ;  /* 0x0000000406077c24 */ /* 0x001fce000f8e02ff */
.L_x_7:
[----:B0-----:R-:W-:-:S05]  /*01e0*/  IADD3 R2, P0, PT, R0, UR8, RZ ;  /* 0x0000000800027c10 */ /* 0x001fca000ff1e0ff */
[----:B------:R-:W-:-:S05]  /*01f0*/  IMAD.X R3, RZ, RZ, UR9, P0 ;  /* 0x00000009ff037e24 */ /* 0x000fca00080e06ff */
[----:B------:R-:W2:Y:S01]  /*0200*/  LDG.E.U8 R2, desc[UR6][R2.64] ;  /* 0x0000000602027981 */ /* 0x000ea2000c1e1100 */
[----:B------:R-:W-:Y:S01]  /*0210*/  IMAD.IADD R0, R7, 0x1, R0 ;  /* 0x0000000107007824 */ /* 0x000fe200078e0200 */
[----:B------:R-:W-:Y:S04]  /*0220*/  BSSY.RECONVERGENT B1, `(.L_x_5) ;  /* 0x000000b000017945 */ /* 0x000fe80003800200 */
[----:B------:R-:W-:Y:S01]  /*0230*/  ISETP.GE.U32.AND P1, PT, R0, UR10, PT ;  /* 0x0000000a00007c0c */ /* 0x000fe2000bf26070 */
[----:B--2---:R-:W-:-:S05]  /*0240*/  VIADD R8, R2, 0xffffff9f ;  /* 0xffffff9f02087836 */ /* 0x004fca0000000000 */
[----:B------:R-:W-:-:S04]  /*0250*/  LOP3.LUT R4, R8, 0xff, RZ, 0xc0, !PT ;  /* 0x000000ff08047812 */ /* 0x000fc800078ec0ff */
[----:B------:R-:W-:-:S13]  /*0260*/  ISETP.GT.U32.AND P0, PT, R4, 0x19, PT ;  /* 0x000000190400780c */ /* 0x000fda0003f04070 */
[----:B------:R-:W-:Y:S05]  /*0270*/  @P0 BRA `(.L_x_6) ;  /* 0x0000000000140947 */ /* 0x000fea0003800000 */
[----:B------:R-:W0:Y:S01]  /*0280*/  S2UR UR5, SR_CgaCtaId ;  /* 0x00000000000579c3 */ /* 0x000e220000008800 */
[----:B------:R-:W-:Y:S01]  /*0290*/  UMOV UR4, 0x400 ;  /* 0x0000040000047882 */ /* 0x000fe20000000000 */
[----:B------:R-:W-:Y:S01]  /*02a0*/  LOP3.LUT R2, R8, 0xfc, RZ, 0xc0, !PT ;  /* 0x000000fc08027812 */ /* 0x000fe200078ec0ff */
[----:B0-----:R-:W-:-:S09]  /*02b0*/  ULEA UR4, UR5, UR4, 0x18 ;  /* 0x0000000405047291 */ /* 0x001fd2000f8ec0ff */
[----:B------:R0:W-:Y:S03]  /*02c0*/  ATOMS.POPC.INC.32 RZ, [R2+UR4] ;  /* 0x0000000002ff7f8c */ /* 0x0001e6000d800004 */
.L_x_6:
[----:B------:R-:W-:Y:S05]  /*02d0*/  BSYNC.RECONVERGENT B1 ;  /* 0x0000000000017941 */ /* 0x000fea0003800200 */
.L_x_5:
[----:B------:R-:W-:Y:S05]  /*02e0*/  @!P1 BRA `(.L_x_7) ;  /* 0xfffffffc00bc9947 */ /* 0x000fea000383ffff */
.L_x_4:
[----:B------:R-:W-:Y:S05]  /*02f0*/  BSYNC.RECONVERGENT B0 ;  /* 0x0000000000007941 */ /* 0x000fea0003800200 */
.L_x_3:
[----:B------:R-:W-:Y:S01]  /*0300*/  BAR.SYNC.DEFER_BLOCKING 0x0 ;  /* 0x0000000000007b1d */ /* 0x000fe20000010000 */
[----:B------:R-:W-:-:S13]  /*0310*/  ISETP.GT.U32.AND P0, PT, R5, 0x6, PT ;  /* 0x000000060500780c */ /* 0x000fda0003f04070 */
[----:B------:R-:W-:Y:S05]  /*0320*/  @P0 EXIT ;  /* 0x000000000000094d */ /* 0x000fea0003800000 */
[----:B------:R-:W1:Y:S01]  /*0330*/  S2UR UR5, SR_CgaCtaId ;  /* 0x00000000000579c3 */ /* 0x000e620000008800 */
[----:B------:R-:W-:-:S07]  /*0340*/  UMOV UR4, 0x400 ;  /* 0x0000040000047882 */ /* 0x000fce0000000000 */
[----:B0-----:R-:W0:Y:S01]  /*0350*/  LDC.64 R2, c[0x0][0x388] ;  /* 0x0000e200ff027b82 */ /* 0x001e220000000a00 */
[----:B-1----:R-:W-:-:S06]  /*0360*/  ULEA UR4, UR5, UR4, 0x18 ;  /* 0x0000000405047291 */ /* 0x002fcc000f8ec0ff */
[C---:B------:R-:W-:Y:S01]  /*0370*/  LEA R0, R5.reuse, UR4, 0x2 ;  /* 0x0000000405007c11 */ /* 0x040fe2000f8e10ff */
[----:B0-----:R-:W-:-:S07]  /*0380*/  IMAD.WIDE.U32 R2, R5, 0x4, R2 ;  /* 0x0000000405027825 */ /* 0x001fce00078e0002 */
.L_x_10:
[----:B------:R-:W0:Y:S01]  /*0390*/  LDS R7, [R0] ;  /* 0x0000000000077984 */ /* 0x000e220000000800 */
[----:B------:R-:W-:Y:S01]  /*03a0*/  IMAD.IADD R5, R6, 0x1, R5 ;  /* 0x0000000106057824 */ /* 0x000fe200078e0205 */
[----:B------:R-:W-:Y:S04]  /*03b0*/  BSSY.RECONVERGENT B0, `(.L_x_8) ;  /* 0x0000005000007945 */ /* 0x000fe80003800200 */
[----:B------:R-:W-:Y:S02]  /*03c0*/  ISETP.GE.U32.AND P1, PT, R5, 0x7, PT ;  /* 0x000000070500780c */ /* 0x000fe40003f26070 */
[----:B0-----:R-:W-:-:S13]  /*03d0*/  ISETP.NE.AND P0, PT, R7, RZ, PT ;  /* 0x000000ff0700720c */ /* 0x001fda0003f05270 */
[----:B------:R-:W-:Y:S05]  /*03e0*/  @!P0 BRA `(.L_x_9) ;  /* 0x0000000000048947 */ /* 0x000fea0003800000 */
[----:B------:R0:W-:Y:S02]  /*03f0*/  REDG.E.ADD.STRONG.GPU desc[UR6][R2.64], R7 ;  /* 0x000000070200798e */ /* 0x0001e4000c12e106 */
.L_x_9:
[----:B------:R-:W-:Y:S05]  /*0400*/  BSYNC.RECONVERGENT B0 ;  /* 0x0000000000007941 */ /* 0x000fea0003800200 */
.L_x_8:
[C---:B------:R-:W-:Y:S02]  /*0410*/  IMAD R0, R6.reuse, 0x4, R0 ;  /* 0x0000000406007824 */ /* 0x040fe400078e0200 */
[----:B0-----:R-:W-:Y:S01]  /*0420*/  IMAD.WIDE.U32 R2, R6, 0x4, R2 ;  /* 0x0000000406027825 */ /* 0x001fe200078e0002 */
[----:B------:R-:W-:Y:S06]  /*0430*/  @!P1 BRA `(.L_x_10) ;  /* 0xfffffffc00d49947 */ /* 0x000fec000383ffff */
[----:B------:R-:W-:Y:S05]  /*0440*/  EXIT ;  /* 0x000000000000794d */ /* 0x000fea0003800000 */
.L_x_11:
[----:B------:R-:W-:-:S00]  /*0450*/  BRA `(.L_x_11) ;  /* 0xfffffffc00fc7947 */ /* 0x000fc0000383ffff */
[----:B------:R-:W-:-:S00]  /*0460*/  NOP ;  /* 0x0000000000007918 */ /* 0x000fc00000000000 */
        /* <DEDUP_REMOVED lines=9> */
.L_x_56:


//--------------------- .text._Z25histogramKernelCoarseningPcPjj --------------------------
	.section	.text._Z25histogramKernelCoarseningPcPjj,"ax",@progbits
	.align	128
        .global         _Z25histogramKernelCoarseningPcPjj
        .type           _Z25histogramKernelCoarseningPcPjj,@function
        .size           _Z25histogramKernelCoarseningPcPjj,(.L_x_57 - _Z25histogramKernelCoarseningPcPjj)
        .other          _Z25histogramKernelCoarseningPcPjj,@"STO_CUDA_ENTRY STV_DEFAULT"
_Z25histogramKernelCoarseningPcPjj:
.text._Z25histogramKernelCoarseningPcPjj:
        /* <DEDUP_REMOVED lines=11> */
.L_x_14:
[C---:B-1----:R-:W-:Y:S01]  /*00b0*/  IMAD.IADD R3, R4.reuse, 0x1, R3 ;  /* 0x0000000104037824 */ /* 0x042fe200078e0203 */
[----:B------:R0:W-:Y:S04]  /*00c0*/  STS [R2], RZ ;  /* 0x000000ff02007388 */ /* 0x0001e80000000800 */
[----:B------:R-:W-:Y:S01]  /*00d0*/  ISETP.GE.U32.AND P0, PT, R3, 0x7, PT ;  /* 0x000000070300780c */ /* 0x000fe20003f06070 */
[----:B0-----:R-:W-:-:S12]  /*00e0*/  IMAD R2, R4, 0x4, R2 ;  /* 0x0000000404027824 */ /* 0x001fd800078e0202 */
[----:B------:R-:W-:Y:S05]  /*00f0*/  @!P0 BRA `(.L_x_14) ;  /* 0xfffffffc00ec8947 */ /* 0x000fea000383ffff */
.L_x_13:
[----:B------:R-:W-:Y:S05]  /*0100*/  BSYNC.RECONVERGENT B0 ;  /* 0x0000000000007941 */ /* 0x000fea0003800200 */
.L_x_12:
[----:B------:R-:W0:Y:S08]  /*0110*/  S2UR UR4, SR_CTAID.X ;  /* 0x00000000000479c3 */ /* 0x000e300000002500 */
[----:B------:R-:W-:Y:S06]  /*0120*/  BAR.SYNC.DEFER_BLOCKING 0x0 ;  /* 0x0000000000007b1d */ /* 0x000fec0000010000 */
[----:B------:R-:W1:Y:S02]  /*0130*/  LDCU.64 UR6, c[0x0][0x358] ;  /* 0x00006b00ff0677ac */ /* 0x000e640008000a00 */
[----:B------:R-:W0:Y:S01]  /*0140*/  LDC R5, c[0x0][0x360] ;  /* 0x0000d800ff057b82 */ /* 0x000e220000000800 */
[----:B------:R-:W-:Y:S07]  /*0150*/  BSSY.RECONVERGENT B0, `(.L_x_15) ;  /* 0x00000e9000007945 */ /* 0x000fee0003800200 */
[----:B------:R-:W2:Y:S01]  /*0160*/  LDC R3, c[0x0][0x390] ;  /* 0x0000e400ff037b82 */ /* 0x000ea20000000800 */
[----:B0-----:R-:W-:-:S04]  /*0170*/  IMAD R2, R5, UR4, R0 ;  /* 0x0000000405027c24 */ /* 0x001fc8000f8e0200 */
[----:B------:R-:W-:-:S05]  /*0180*/  IMAD R6, R2, 0x3, RZ ;  /* 0x0000000302067824 */ /* 0x000fca00078e02ff */
[----:B--2---:R-:W-:-:S04]  /*0190*/  VIADDMNMX.U32 R3, R6, 0x3, R3, PT ;  /* 0x0000000306037846 */ /* 0x004fc80003800003 */
[----:B------:R-:W-:-:S13]  /*01a0*/  ISETP.GE.U32.AND P0, PT, R6, R3, PT ;  /* 0x000000030600720c */ /* 0x000fda0003f06070 */
[----:B-1----:R-:W-:Y:S05]  /*01b0*/  @P0 BRA `(.L_x_16) ;  /* 0x0000000c00880947 */ /* 0x002fea0003800000 */
[----:B------:R-:W-:Y:S01]  /*01c0*/  IMAD.IADD R2, R6, 0x1, -R3 ;  /* 0x0000000106027824 */ /* 0x000fe200078e0a03 */
[----:B------:R-:W-:Y:S01]  /*01d0*/  BSSY.RECONVERGENT B1, `(.L_x_17) ;  /* 0x0000073000017945 */ /* 0x000fe20003800200 */
[----:B------:R-:W-:-:S03]  /*01e0*/  IMAD.IADD R4, R3, 0x1, -R6 ;  /* 0x0000000103047824 */ /* 0x000fc600078e0a06 */
[----:B------:R-:W-:Y:S02]  /*01f0*/  ISETP.GT.U32.AND P0, PT, R2, -0x8, PT ;  /* 0xfffffff80200780c */ /* 0x000fe40003f04070 */
[----:B------:R-:W-:-:S11]  /*0200*/  LOP3.LUT R16, R4, 0x7, RZ, 0xc0, !PT ;  /* 0x0000000704107812 */ /* 0x000fd600078ec0ff */
[----:B------:R-:W-:Y:S05]  /*0210*/  @P0 BRA `(.L_x_18) ;  /* 0x0000000400b80947 */ /* 0x000fea0003800000 */
[----:B------:R-:W0:Y:S01]  /*0220*/  LDCU.64 UR4, c[0x0][0x380] ;  /* 0x00007000ff0477ac */ /* 0x000e220008000a00 */
[----:B------:R-:W-:-:S05]  /*0230*/  LOP3.LUT R7, R4, 0xfffffff8, RZ, 0xc0, !PT ;  /* 0xfffffff804077812 */ /* 0x000fca00078ec0ff */
[----:B------:R-:W-:Y:S01]  /*0240*/  IMAD.MOV R7, RZ, RZ, -R7 ;  /* 0x000000ffff077224 */ /* 0x000fe200078e0a07 */
[----:B0-----:R-:W-:-:S04]  /*0250*/  IADD3 R2, P0, PT, R6, UR4, RZ ;  /* 0x0000000406027c10 */ /* 0x001fc8000ff1e0ff */
[----:B------:R-:W-:-:S04]  /*0260*/  IADD3 R2, P1, PT, R2, 0x3, RZ ;  /* 0x0000000302027810 */ /* 0x000fc80007f3e0ff */
[----:B------:R-:W-:-:S09]  /*0270*/  IADD3.X R3, PT, PT, RZ, UR5, RZ, P1, P0 ;  /* 0x00000005ff037c10 */ /* 0x000fd20008fe04ff */
.L_x_35:
[----:B0-2---:R-:W2:Y:S04]  /*0280*/  LDG.E.U8 R9, desc[UR6][R2.64+-0x3] ;  /* 0xfffffd0602097981 */ /* 0x005ea8000c1e1100 */
[----:B-1-3--:R-:W3:Y:S04]  /*0290*/  LDG.E.U8 R10, desc[UR6][R2.64+-0x2] ;  /* 0xfffffe06020a7981 */ /* 0x00aee8000c1e1100 */
[----:B----4-:R-:W4:Y:S04]  /*02a0*/  LDG.E.U8 R11, desc[UR6][R2.64+-0x1] ;  /* 0xffffff06020b7981 */ /* 0x010f28000c1e1100 */
[----:B------:R-:W4:Y:S04]  /*02b0*/  LDG.E.U8 R12, desc[UR6][R2.64] ;  /* 0x00000006020c7981 */ /* 0x000f28000c1e1100 */
[----:B------:R0:W5:Y:S04]  /*02c0*/  LDG.E.U8 R13, desc[UR6][R2.64+0x1] ;  /* 0x00000106020d7981 */ /* 0x000168000c1e1100 */
[----:B------:R0:W5:Y:S04]  /*02d0*/  LDG.E.U8 R14, desc[UR6][R2.64+0x2] ;  /* 0x00000206020e7981 */ /* 0x000168000c1e1100 */
[----:B------:R0:W5:Y:S04]  /*02e0*/  LDG.E.U8 R15, desc[UR6][R2.64+0x3] ;  /* 0x00000306020f7981 */ /* 0x000168000c1e1100 */
[----:B------:R0:W5:Y:S01]  /*02f0*/  LDG.E.U8 R8, desc[UR6][R2.64+0x4] ;  /* 0x0000040602087981 */ /* 0x000162000c1e1100 */
[----:B------:R-:W-:Y:S01]  /*0300*/  BSSY.RECONVERGENT B2, `(.L_x_19) ;  /* 0x000000d000027945 */ /* 0x000fe20003800200 */
[----:B--2---:R-:W-:-:S05]  /*0310*/  VIADD R17, R9, 0xffffff9f ;  /* 0xffffff9f09117836 */ /* 0x004fca0000000000 */
[----:B------:R-:W-:-:S04]  /*0320*/  LOP3.LUT R9, R17, 0xff, RZ, 0xc0, !PT ;  /* 0x000000ff11097812 */ /* 0x000fc800078ec0ff */
[----:B------:R-:W-:Y:S01]  /*0330*/  ISETP.GT.U32.AND P0, PT, R9, 0x19, PT ;  /* 0x000000190900780c */ /* 0x000fe20003f04070 */
[----:B---3--:R-:W-:Y:S02]  /*0340*/  VIADD R9, R10, 0xffffff9f ;  /* 0xffffff9f0a097836 */ /* 0x008fe40000000000 */
[----:B----4-:R-:W-:Y:S02]  /*0350*/  VIADD R10, R11, 0xffffff9f ;  /* 0xffffff9f0b0a7836 */ /* 0x010fe40000000000 */
[----:B------:R-:W-:-:S08]  /*0360*/  VIADD R11, R12, 0xffffff9f ;  /* 0xffffff9f0c0b7836 */ /* 0x000fd00000000000 */
[----:B0-----:R-:W-:Y:S05]  /*0370*/  @P0 BRA `(.L_x_20) ;  /* 0x0000000000140947 */ /* 0x001fea0003800000 */
[----:B------:R-:W0:Y:S01]  /*0380*/  S2UR UR5, SR_CgaCtaId ;  /* 0x00000000000579c3 */ /* 0x000e220000008800 */
[----:B------:R-:W-:Y:S01]  /*0390*/  UMOV UR4, 0x400 ;  /* 0x0000040000047882 */ /* 0x000fe20000000000 */
[----:B------:R-:W-:Y:S01]  /*03a0*/  LOP3.LUT R12, R17, 0xfc, RZ, 0xc0, !PT ;  /* 0x000000fc110c7812 */ /* 0x000fe200078ec0ff */
[----:B0-----:R-:W-:-:S09]  /*03b0*/  ULEA UR4, UR5, UR4, 0x18 ;  /* 0x0000000405047291 */ /* 0x001fd2000f8ec0ff */
[----:B------:R0:W-:Y:S03]  /*03c0*/  ATOMS.POPC.INC.32 RZ, [R12+UR4] ;  /* 0x000000000cff7f8c */ /* 0x0001e6000d800004 */
.L_x_20:
[----:B------:R-:W-:Y:S05]  /*03d0*/  BSYNC.RECONVERGENT B2 ;  /* 0x0000000000027941 */ /* 0x000fea0003800200 */
.L_x_19:
[----:B0-----:R-:W-:Y:S01]  /*03e0*/  LOP3.LUT R12, R9, 0xff, RZ, 0xc0, !PT ;  /* 0x000000ff090c7812 */ /* 0x001fe200078ec0ff */
[----:B-----5:R-:W-:Y:S01]  /*03f0*/  VIADD R13, R13, 0xffffff9f ;  /* 0xffffff9f0d0d7836 */ /* 0x020fe20000000000 */
[----:B------:R-:W-:Y:S01]  /*0400*/  LOP3.LUT R17, R10, 0xff, RZ, 0xc0, !PT ;  /* 0x000000ff0a117812 */ /* 0x000fe200078ec0ff */
[----:B------:R-:W-:Y:S01]  /*0410*/  VIADD R14, R14, 0xffffff9f ;  /* 0xffffff9f0e0e7836 */ /* 0x000fe20000000000 */
[----:B------:R-:W-:Y:S01]  /*0420*/  ISETP.GT.U32.AND P6, PT, R12, 0x19, PT ;  /* 0x000000190c00780c */ /* 0x000fe20003fc4070 */
[----:B------:R-:W-:Y:S01]  /*0430*/  VIADD R15, R15, 0xffffff9f ;  /* 0xffffff9f0f0f7836 */ /* 0x000fe20000000000 */
[----:B------:R-:W-:Y:S01]  /*0440*/  LOP3.LUT R18, R11, 0xff, RZ, 0xc0, !PT ;  /* 0x000000ff0b127812 */ /* 0x000fe200078ec0ff */
[----:B------:R-:W-:Y:S01]  /*0450*/  VIADD R12, R8, 0xffffff9f ;  /* 0xffffff9f080c7836 */ /* 0x000fe20000000000 */
[----:B------:R-:W-:Y:S01]  /*0460*/  ISETP.GT.U32.AND P1, PT, R17, 0x19, PT ;  /* 0x000000191100780c */ /* 0x000fe20003f24070 */
[----:B------:R-:W-:Y:S01]  /*0470*/  VIADD R7, R7, 0x8 ;  /* 0x0000000807077836 */ /* 0x000fe20000000000 */
[----:B------:R-:W-:Y:S01]  /*0480*/  ISETP.GT.U32.AND P0, PT, R18, 0x19, PT ;  /* 0x000000191200780c */ /* 0x000fe20003f04070 */
[----:B------:R-:W-:Y:S01]  /*0490*/  BSSY.RECONVERGENT B2, `(.L_x_21) ;  /* 0x0000011000027945 */ /* 0x000fe20003800200 */
[----:B------:R-:W-:-:S02]  /*04a0*/  LOP3.LUT R18, R13, 0xff, RZ, 0xc0, !PT ;  /* 0x000000ff0d127812 */ /* 0x000fc400078ec0ff */
[----:B------:R-:W-:Y:S02]  /*04b0*/  P2R R17, PR, RZ, 0x2 ;  /* 0x00000002ff117803 */ /* 0x000fe40000000000 */
[----:B------:R-:W-:Y:S02]  /*04c0*/  ISETP.GT.U32.AND P1, PT, R18, 0x19, PT ;  /* 0x000000191200780c */ /* 0x000fe40003f24070 */
[----:B------:R-:W-:Y:S02]  /*04d0*/  LOP3.LUT R8, R14, 0xff, RZ, 0xc0, !PT ;  /* 0x000000ff0e087812 */ /* 0x000fe400078ec0ff */
[----:B------:R-:W-:Y:S02]  /*04e0*/  LOP3.LUT R18, R15, 0xff, RZ, 0xc0, !PT ;  /* 0x000000ff0f127812 */ /* 0x000fe400078ec0ff */
[----:B------:R-:W-:Y:S02]  /*04f0*/  LOP3.LUT R19, R12, 0xff, RZ, 0xc0, !PT ;  /* 0x000000ff0c137812 */ /* 0x000fe400078ec0ff */
[----:B------:R-:W-:-:S02]  /*0500*/  ISETP.GT.U32.AND P2, PT, R8, 0x19, PT ;  /* 0x000000190800780c */ /* 0x000fc40003f44070 */
[----:B------:R-:W-:Y:S02]  /*0510*/  ISETP.GT.U32.AND P3, PT, R18, 0x19, PT ;  /* 0x000000191200780c */ /* 0x000fe40003f64070 */
[----:B------:R-:W-:Y:S02]  /*0520*/  ISETP.GT.U32.AND P4, PT, R19, 0x19, PT ;  /* 0x000000191300780c */ /* 0x000fe40003f84070 */
[----:B------:R-:W-:Y:S01]  /*0530*/  ISETP.NE.AND P5, PT, R7, RZ, PT ;  /* 0x000000ff0700720c */ /* 0x000fe20003fa5270 */
[----:B------:R-:W-:-:S12]  /*0540*/  @P6 BRA `(.L_x_22) ;  /* 0x0000000000146947 */ /* 0x000fd80003800000 */
[----:B------:R-:W0:Y:S01]  /*0550*/  S2UR UR5, SR_CgaCtaId ;  /* 0x00000000000579c3 */ /* 0x000e220000008800 */
[----:B------:R-:W-:Y:S01]  /*0560*/  UMOV UR4, 0x400 ;  /* 0x0000040000047882 */ /* 0x000fe20000000000 */
[----:B------:R-:W-:Y:S01]  /*0570*/  LOP3.LUT R9, R9, 0xfc, RZ, 0xc0, !PT ;  /* 0x000000fc09097812 */ /* 0x000fe200078ec0ff */
[----:B0-----:R-:W-:-:S09]  /*0580*/  ULEA UR4, UR5, UR4, 0x18 ;  /* 0x0000000405047291 */ /* 0x001fd2000f8ec0ff */
[----:B------:R0:W-:Y:S03]  /*0590*/  ATOMS.POPC.INC.32 RZ, [R9+UR4] ;  /* 0x0000000009ff7f8c */ /* 0x0001e6000d800004 */
.L_x_22:
[----:B------:R-:W-:Y:S05]  /*05a0*/  BSYNC.RECONVERGENT B2 ;  /* 0x0000000000027941 */ /* 0x000fea0003800200 */
.L_x_21:
[----:B------:R-:W-:Y:S01]  /*05b0*/  ISETP.NE.AND P6, PT, R17, RZ, PT ;  /* 0x000000ff1100720c */ /* 0x000fe20003fc5270 */
[----:B------:R-:W-:-:S12]  /*05c0*/  BSSY.RECONVERGENT B2, `(.L_x_23) ;  /* 0x0000007000027945 */ /* 0x000fd80003800200 */
[----:B------:R-:W-:Y:S05]  /*05d0*/  @P6 BRA `(.L_x_24) ;  /* 0x0000000000146947 */ /* 0x000fea0003800000 */
[----:B------:R-:W1:Y:S01]  /*05e0*/  S2UR UR5, SR_CgaCtaId ;  /* 0x00000000000579c3 */ /* 0x000e620000008800 */
[----:B------:R-:W-:Y:S01]  /*05f0*/  UMOV UR4, 0x400 ;  /* 0x0000040000047882 */ /* 0x000fe20000000000 */
[----:B------:R-:W-:Y:S01]  /*0600*/  LOP3.LUT R10, R10, 0xfc, RZ, 0xc0, !PT ;  /* 0x000000fc0a0a7812 */ /* 0x000fe200078ec0ff */
[----:B-1----:R-:W-:-:S09]  /*0610*/  ULEA UR4, UR5, UR4, 0x18 ;  /* 0x0000000405047291 */ /* 0x002fd2000f8ec0ff */
[----:B------:R1:W-:Y:S03]  /*0620*/  ATOMS.POPC.INC.32 RZ, [R10+UR4] ;  /* 0x000000000aff7f8c */ /* 0x0003e6000d800004 */
.L_x_24:
[----:B------:R-:W-:Y:S05]  /*0630*/  BSYNC.RECONVERGENT B2 ;  /* 0x0000000000027941 */ /* 0x000fea0003800200 */
.L_x_23:
[----:B------:R-:W-:Y:S04]  /*0640*/  BSSY.RECONVERGENT B2, `(.L_x_25) ;  /* 0x0000007000027945 */ /* 0x000fe80003800200 */
[----:B------:R-:W-:Y:S05]  /*0650*/  @P0 BRA `(.L_x_26) ;  /* 0x0000000000140947 */ /* 0x000fea0003800000 */
[----:B------:R-:W2:Y:S01]  /*0660*/  S2UR UR5, SR_CgaCtaId ;  /* 0x00000000000579c3 */ /* 0x000ea20000008800 */
[----:B------:R-:W-:Y:S01]  /*0670*/  UMOV UR4, 0x400 ;  /* 0x0000040000047882 */ /* 0x000fe20000000000 */
[----:B------:R-:W-:Y:S01]  /*0680*/  LOP3.LUT R11, R11, 0xfc, RZ, 0xc0, !PT ;  /* 0x000000fc0b0b7812 */ /* 0x000fe200078ec0ff */
[----:B--2---:R-:W-:-:S09]  /*0690*/  ULEA UR4, UR5, UR4, 0x18 ;  /* 0x0000000405047291 */ /* 0x004fd2000f8ec0ff */
[----:B------:R2:W-:Y:S03]  /*06a0*/  ATOMS.POPC.INC.32 RZ, [R11+UR4] ;  /* 0x000000000bff7f8c */ /* 0x0005e6000d800004 */
.L_x_26:
[----:B------:R-:W-:Y:S05]  /*06b0*/  BSYNC.RECONVERGENT B2 ;  /* 0x0000000000027941 */ /* 0x000fea0003800200 */
.L_x_25:
[----:B------:R-:W-:Y:S04]  /*06c0*/  BSSY.RECONVERGENT B2, `(.L_x_27) ;  /* 0x0000007000027945 */ /* 0x000fe80003800200 */
[----:B------:R-:W-:Y:S05]  /*06d0*/  @P1 BRA `(.L_x_28) ;  /* 0x0000000000141947 */ /* 0x000fea0003800000 */
[----:B------:R-:W3:Y:S01]  /*06e0*/  S2UR UR5, SR_CgaCtaId ;  /* 0x00000000000579c3 */ /* 0x000ee20000008800 */
[----:B------:R-:W-:Y:S01]  /*06f0*/  UMOV UR4, 0x400 ;  /* 0x0000040000047882 */ /* 0x000fe20000000000 */
[----:B------:R-:W-:Y:S01]  /*0700*/  LOP3.LUT R8, R13, 0xfc, RZ, 0xc0, !PT ;  /* 0x000000fc0d087812 */ /* 0x000fe200078ec0ff */
[----:B---3--:R-:W-:-:S09]  /*0710*/  ULEA UR4, UR5, UR4, 0x18 ;  /* 0x0000000405047291 */ /* 0x008fd2000f8ec0ff */
[----:B------:R3:W-:Y:S03]  /*0720*/  ATOMS.POPC.INC.32 RZ, [R8+UR4] ;  /* 0x0000000008ff7f8c */ /* 0x0007e6000d800004 */
.L_x_28:
[----:B------:R-:W-:Y:S05]  /*0730*/  BSYNC.RECONVERGENT B2 ;  /* 0x0000000000027941 */ /* 0x000fea0003800200 */
.L_x_27:
[----:B------:R-:W-:Y:S04]  /*0740*/  BSSY.RECONVERGENT B2, `(.L_x_29) ;  /* 0x0000007000027945 */ /* 0x000fe80003800200 */
[----:B------:R-:W-:Y:S05]  /*0750*/  @P2 BRA `(.L_x_30) ;  /* 0x0000000000142947 */ /* 0x000fea0003800000 */
[----:B------:R-:W4:Y:S01]  /*0760*/  S2UR UR5, SR_CgaCtaId ;  /* 0x00000000000579c3 */ /* 0x000f220000008800 */
[----:B------:R-:W-:Y:S01]  /*0770*/  UMOV UR4, 0x400 ;  /* 0x0000040000047882 */ /* 0x000fe20000000000 */
[----:B---3--:R-:W-:Y:S01]  /*0780*/  LOP3.LUT R8, R14, 0xfc, RZ, 0xc0, !PT ;  /* 0x000000fc0e087812 */ /* 0x008fe200078ec0ff */
[----:B----4-:R-:W-:-:S09]  /*0790*/  ULEA UR4, UR5, UR4, 0x18 ;  /* 0x0000000405047291 */ /* 0x010fd2000f8ec0ff */
[----:B------:R4:W-:Y:S03]  /*07a0*/  ATOMS.POPC.INC.32 RZ, [R8+UR4] ;  /* 0x0000000008ff7f8c */ /* 0x0009e6000d800004 */
.L_x_30:
[----:B------:R-:W-:Y:S05]  /*07b0*/  BSYNC.RECONVERGENT B2 ;  /* 0x0000000000027941 */ /* 0x000fea0003800200 */
.L_x_29:
[----:B------:R-:W-:Y:S04]  /*07c0*/  BSSY.RECONVERGENT B2, `(.L_x_31) ;  /* 0x0000007000027945 */ /* 0x000fe80003800200 */
[----:B------:R-:W-:Y:S05]  /*07d0*/  @P3 BRA `(.L_x_32) ;  /* 0x0000000000143947 */ /* 0x000fea0003800000 */
[----:B------:R-:W5:Y:S01]  /*07e0*/  S2UR UR5, SR_CgaCtaId ;  /* 0x00000000000579c3 */ /* 0x000f620000008800 */
[----:B------:R-:W-:Y:S01]  /*07f0*/  UMOV UR4, 0x400 ;  /* 0x0000040000047882 */ /* 0x000fe20000000000 */
[----:B---34-:R-:W-:Y:S01]  /*0800*/  LOP3.LUT R8, R15, 0xfc, RZ, 0xc0, !PT ;  /* 0x000000fc0f087812 */ /* 0x018fe200078ec0ff */
[----:B-----5:R-:W-:-:S09]  /*0810*/  ULEA UR4, UR5, UR4, 0x18 ;  /* 0x0000000405047291 */ /* 0x020fd2000f8ec0ff */
[----:B------:R3:W-:Y:S03]  /*0820*/  ATOMS.POPC.INC.32 RZ, [R8+UR4] ;  /* 0x0000000008ff7f8c */ /* 0x0007e6000d800004 */
.L_x_32:
[----:B------:R-:W-:Y:S05]  /*0830*/  BSYNC.RECONVERGENT B2 ;  /* 0x0000000000027941 */ /* 0x000fea0003800200 */
.L_x_31:
[----:B------:R-:W-:Y:S04]  /*0840*/  BSSY.RECONVERGENT B2, `(.L_x_33) ;  /* 0x0000007000027945 */ /* 0x000fe80003800200 */
[----:B------:R-:W-:Y:S05]  /*0850*/  @P4 BRA `(.L_x_34) ;  /* 0x0000000000144947 */ /* 0x000fea0003800000 */
[----:B------:R-:W5:Y:S01]  /*0860*/  S2UR UR5, SR_CgaCtaId ;  /* 0x00000000000579c3 */ /* 0x000f620000008800 */
[----:B------:R-:W-:Y:S01]  /*0870*/  UMOV UR4, 0x400 ;  /* 0x0000040000047882 */ /* 0x000fe20000000000 */
[----:B---34-:R-:W-:Y:S01]  /*0880*/  LOP3.LUT R8, R12, 0xfc, RZ, 0xc0, !PT ;  /* 0x000000fc0c087812 */ /* 0x018fe200078ec0ff */
[----:B-----5:R-:W-:-:S09]  /*0890*/  ULEA UR4, UR5, UR4, 0x18 ;  /* 0x0000000405047291 */ /* 0x020fd2000f8ec0ff */
[----:B------:R3:W-:Y:S03]  /*08a0*/  ATOMS.POPC.INC.32 RZ, [R8+UR4] ;  /* 0x0000000008ff7f8c */ /* 0x0007e6000d800004 */
.L_x_34:
[----:B------:R-:W-:Y:S05]  /*08b0*/  BSYNC.RECONVERGENT B2 ;  /* 0x0000000000027941 */ /* 0x000fea0003800200 */
.L_x_33:
[----:B------:R-:W-:Y:S01]  /*08c0*/  IADD3 R2, P0, PT, R2, 0x8, RZ ;  /* 0x0000000802027810 */ /* 0x000fe20007f1e0ff */
[----:B------:R-:W-:-:S04]  /*08d0*/  VIADD R6, R6, 0x8 ;  /* 0x0000000806067836 */ /* 0x000fc80000000000 */
[----:B------:R-:W-:Y:S01]  /*08e0*/  IMAD.X R3, RZ, RZ, R3, P0 ;  /* 0x000000ffff037224 */ /* 0x000fe200000e0603 */
[----:B------:R-:W-:Y:S07]  /*08f0*/  @P5 BRA `(.L_x_35) ;  /* 0xfffffff800605947 */ /* 0x000fee000383ffff */
.L_x_18:
[----:B------:R-:W-:Y:S05]  /*0900*/  BSYNC.RECONVERGENT B1 ;  /* 0x0000000000017941 */ /* 0x000fea0003800200 */
.L_x_17:
[----:B------:R-:W-:-:S13]  /*0910*/  ISETP.NE.AND P0, PT, R16, RZ, PT ;  /* 0x000000ff1000720c */ /* 0x000fda0003f05270 */
[----:B------:R-:W-:Y:S05]  /*0920*/  @!P0 BRA `(.L_x_16) ;  /* 0x0000000400ac8947 */ /* 0x000fea0003800000 */
[----:B------:R-:W-:Y:S01]  /*0930*/  ISETP.GE.U32.AND P0, PT, R16, 0x4, PT ;  /* 0x000000041000780c */ /* 0x000fe20003f06070 */
[----:B------:R-:W-:Y:S01]  /*0940*/  BSSY.RECONVERGENT B1, `(.L_x_36) ;  /* 0x0000037000017945 */ /* 0x000fe20003800200 */
[----:B------:R-:W-:-:S11]  /*0950*/  LOP3.LUT R15, R4, 0x3, RZ, 0xc0, !PT ;  /* 0x00000003040f7812 */ /* 0x000fd600078ec0ff */
[----:B------:R-:W-:Y:S05]  /*0960*/  @!P0 BRA `(.L_x_37) ;  /* 0x0000000000d08947 */ /* 0x000fea0003800000 */
[----:B------:R-:W5:Y:S02]  /*0970*/  LDCU.64 UR4, c[0x0][0x380] ;  /* 0x00007000ff0477ac */ /* 0x000f640008000a00 */
[----:B-----5:R-:W-:-:S05]  /*0980*/  IADD3 R2, P0, PT, R6, UR4, RZ ;  /* 0x0000000406027c10 */ /* 0x020fca000ff1e0ff */
[----:B------:R-:W-:-:S05]  /*0990*/  IMAD.X R3, RZ, RZ, UR5, P0 ;  /* 0x00000005ff037e24 */ /* 0x000fca00080e06ff */
[----:B------:R-:W2:Y:S04]  /*09a0*/  LDG.E.U8 R7, desc[UR6][R2.64] ;  /* 0x0000000602077981 */ /* 0x000ea8000c1e1100 */
[----:B---34-:R-:W3:Y:S04]  /*09b0*/  LDG.E.U8 R8, desc[UR6][R2.64+0x1] ;  /* 0x0000010602087981 */ /* 0x018ee8000c1e1100 */
[----:B0-----:R-:W4:Y:S04]  /*09c0*/  LDG.E.U8 R9, desc[UR6][R2.64+0x2] ;  /* 0x0000020602097981 */ /* 0x001f28000c1e1100 */
[----:B-1----:R-:W5:Y:S01]  /*09d0*/  LDG.E.U8 R10, desc[UR6][R2.64+0x3] ;  /* 0x00000306020a7981 */ /* 0x002f62000c1e1100 */
[----:B------:R-:W-:Y:S01]  /*09e0*/  BSSY.RECONVERGENT B2, `(.L_x_38) ;  /* 0x0000013000027945 */ /* 0x000fe20003800200 */
[----:B--2---:R-:W-:-:S02]  /*09f0*/  VIADD R11, R7, 0xffffff9f ;  /* 0xffffff9f070b7836 */ /* 0x004fc40000000000 */
[----:B---3--:R-:W-:-:S03]  /*0a00*/  VIADD R12, R8, 0xffffff9f ;  /* 0xffffff9f080c7836 */ /* 0x008fc60000000000 */
[----:B------:R-:W-:Y:S01]  /*0a10*/  LOP3.LUT R7, R11, 0xff, RZ, 0xc0, !PT ;  /* 0x000000ff0b077812 */ /* 0x000fe200078ec0ff */
[----:B----4-:R-:W-:-:S03]  /*0a20*/  VIADD R13, R9, 0xffffff9f ;  /* 0xffffff9f090d7836 */ /* 0x010fc60000000000 */
[----:B------:R-:W-:Y:S02]  /*0a30*/  ISETP.GT.U32.AND P0, PT, R7, 0x19, PT ;  /* 0x000000190700780c */ /* 0x000fe40003f04070 */
[----:B------:R-:W-:Y:S01]  /*0a40*/  LOP3.LUT R8, R12, 0xff, RZ, 0xc0, !PT ;  /* 0x000000ff0c087812 */ /* 0x000fe200078ec0ff */
[----:B-----5:R-:W-:Y:S01]  /*0a50*/  VIADD R14, R10, 0xffffff9f ;  /* 0xffffff9f0a0e7836 */ /* 0x020fe20000000000 */
[----:B------:R-:W-:Y:S02]  /*0a60*/  LOP3.LUT R9, R13, 0xff, RZ, 0xc0, !PT ;  /* 0x000000ff0d097812 */ /* 0x000fe400078ec0ff */
[----:B------:R-:W-:Y:S02]  /*0a70*/  ISETP.GT.U32.AND P1, PT, R8, 0x19, PT ;  /* 0x000000190800780c */ /* 0x000fe40003f24070 */
[----:B------:R-:W-:Y:S02]  /*0a80*/  LOP3.LUT R10, R14, 0xff, RZ, 0xc0, !PT ;  /* 0x000000ff0e0a7812 */ /* 0x000fe400078ec0ff */
[----:B------:R-:W-:-:S02]  /*0a90*/  ISETP.GT.U32.AND P2, PT, R9, 0x19, PT ;  /* 0x000000190900780c */ /* 0x000fc40003f44070 */
[----:B------:R-:W-:Y:S01]  /*0aa0*/  ISETP.GT.U32.AND P3, PT, R10, 0x19, PT ;  /* 0x000000190a00780c */ /* 0x000fe20003f64070 */
[----:B------:R-:W-:-:S12]  /*0ab0*/  @P0 BRA `(.L_x_39) ;  /* 0x0000000000140947 */ /* 0x000fd80003800000 */
[----:B------:R-:W0:Y:S01]  /*0ac0*/  S2UR UR5, SR_CgaCtaId ;  /* 0x00000000000579c3 */ /* 0x000e220000008800 */
[----:B------:R-:W-:Y:S01]  /*0ad0*/  UMOV UR4, 0x400 ;  /* 0x0000040000047882 */ /* 0x000fe20000000000 */
[----:B------:R-:W-:Y:S01]  /*0ae0*/  LOP3.LUT R2, R11, 0xfc, RZ, 0xc0, !PT ;  /* 0x000000fc0b027812 */ /* 0x000fe200078ec0ff */
[----:B0-----:R-:W-:-:S09]  /*0af0*/  ULEA UR4, UR5, UR4, 0x18 ;  /* 0x0000000405047291 */ /* 0x001fd2000f8ec0ff */
[----:B------:R0:W-:Y:S03]  /*0b00*/  ATOMS.POPC.INC.32 RZ, [R2+UR4] ;  /* 0x0000000002ff7f8c */ /* 0x0001e6000d800004 */
.L_x_39:
[----:B------:R-:W-:Y:S05]  /*0b10*/  BSYNC.RECONVERGENT B2 ;  /* 0x0000000000027941 */ /* 0x000fea0003800200 */
.L_x_38:
[----:B------:R-:W-:Y:S04]  /*0b20*/  BSSY.RECONVERGENT B2, `(.L_x_40) ;  /* 0x0000007000027945 */ /* 0x000fe80003800200 */
[----:B------:R-:W-:Y:S05]  /*0b30*/  @P1 BRA `(.L_x_41) ;  /* 0x0000000000141947 */ /* 0x000fea0003800000 */
[----:B------:R-:W1:Y:S01]  /*0b40*/  S2UR UR5, SR_CgaCtaId ;  /* 0x00000000000579c3 */ /* 0x000e620000008800 */
[----:B------:R-:W-:Y:S01]  /*0b50*/  UMOV UR4, 0x400 ;  /* 0x0000040000047882 */ /* 0x000fe20000000000 */
[----:B0-----:R-:W-:Y:S01]  /*0b60*/  LOP3.LUT R2, R12, 0xfc, RZ, 0xc0, !PT ;  /* 0x000000fc0c027812 */ /* 0x001fe200078ec0ff */
[----:B-1----:R-:W-:-:S09]  /*0b70*/  ULEA UR4, UR5, UR4, 0x18 ;  /* 0x0000000405047291 */ /* 0x002fd2000f8ec0ff */
[----:B------:R1:W-:Y:S03]  /*0b80*/  ATOMS.POPC.INC.32 RZ, [R2+UR4] ;  /* 0x0000000002ff7f8c */ /* 0x0003e6000d800004 */
.L_x_41:
[----:B------:R-:W-:Y:S05]  /*0b90*/  BSYNC.RECONVERGENT B2 ;  /* 0x0000000000027941 */ /* 0x000fea0003800200 */
.L_x_40:
[----:B------:R-:W-:Y:S04]  /*0ba0*/  BSSY.RECONVERGENT B2, `(.L_x_42) ;  /* 0x0000007000027945 */ /* 0x000fe80003800200 */
[----:B------:R-:W-:Y:S05]  /*0bb0*/  @P2 BRA `(.L_x_43) ;  /* 0x0000000000142947 */ /* 0x000fea0003800000 */
[----:B------:R-:W2:Y:S01]  /*0bc0*/  S2UR UR5, SR_CgaCtaId ;  /* 0x00000000000579c3 */ /* 0x000ea20000008800 */
[----:B------:R-:W-:Y:S01]  /*0bd0*/  UMOV UR4, 0x400 ;  /* 0x0000040000047882 */ /* 0x000fe20000000000 */
[----:B01----:R-:W-:Y:S01]  /*0be0*/  LOP3.LUT R2, R13, 0xfc, RZ, 0xc0, !PT ;  /* 0x000000fc0d027812 */ /* 0x003fe200078ec0ff */
[----:B--2---:R-:W-:-:S09]  /*0bf0*/  ULEA UR4, UR5, UR4, 0x18 ;  /* 0x0000000405047291 */ /* 0x004fd2000f8ec0ff */
[----:B------:R2:W-:Y:S03]  /*0c00*/  ATOMS.POPC.INC.32 RZ, [R2+UR4] ;  /* 0x0000000002ff7f8c */ /* 0x0005e6000d800004 */
.L_x_43:
[----:B------:R-:W-:Y:S05]  /*0c10*/  BSYNC.RECONVERGENT B2 ;  /* 0x0000000000027941 */ /* 0x000fea0003800200 */
.L_x_42:
[----:B------:R-:W-:Y:S04]  /*0c20*/  BSSY.RECONVERGENT B2, `(.L_x_44) ;  /* 0x0000007000027945 */ /* 0x000fe80003800200 */
[----:B------:R-:W-:Y:S05]  /*0c30*/  @P3 BRA `(.L_x_45) ;  /* 0x0000000000143947 */ /* 0x000fea0003800000 */
[----:B------:R-:W3:Y:S01]  /*0c40*/  S2UR UR5, SR_CgaCtaId ;  /* 0x00000000000579c3 */ /* 0x000ee20000008800 */
[----:B------:R-:W-:Y:S01]  /*0c50*/  UMOV UR4, 0x400 ;  /* 0x0000040000047882 */ /* 0x000fe20000000000 */
[----:B012---:R-:W-:Y:S01]  /*0c60*/  LOP3.LUT R2, R14, 0xfc, RZ, 0xc0, !PT ;  /* 0x000000fc0e027812 */ /* 0x007fe200078ec0ff */
[----:B---3--:R-:W-:-:S09]  /*0c70*/  ULEA UR4, UR5, UR4, 0x18 ;  /* 0x0000000405047291 */ /* 0x008fd2000f8ec0ff */
[----:B------:R3:W-:Y:S03]  /*0c80*/  ATOMS.POPC.INC.32 RZ, [R2+UR4] ;  /* 0x0000000002ff7f8c */ /* 0x0007e6000d800004 */
.L_x_45:
[----:B------:R-:W-:Y:S05]  /*0c90*/  BSYNC.RECONVERGENT B2 ;  /* 0x0000000000027941 */ /* 0x000fea0003800200 */
.L_x_44:
[----:B------:R-:W-:-:S07]  /*0ca0*/  VIADD R6, R6, 0x4 ;  /* 0x0000000406067836 */ /* 0x000fce0000000000 */
.L_x_37:
[----:B------:R-:W-:Y:S05]  /*0cb0*/  BSYNC.RECONVERGENT B1 ;  /* 0x0000000000017941 */ /* 0x000fea0003800200 */
.L_x_36:
[----:B------:R-:W-:-:S13]  /*0cc0*/  ISETP.NE.AND P0, PT, R15, RZ, PT ;  /* 0x000000ff0f00720c */ /* 0x000fda0003f05270 */
[----:B------:R-:W-:Y:S05]  /*0cd0*/  @!P0 BRA `(.L_x_16) ;  /* 0x0000000000c08947 */ /* 0x000fea0003800000 */
[----:B------:R-:W-:Y:S01]  /*0ce0*/  ISETP.NE.AND P0, PT, R15, 0x1, PT ;  /* 0x000000010f00780c */ /* 0x000fe20003f05270 */
[----:B------:R-:W-:-:S12]  /*0cf0*/  BSSY.RECONVERGENT B1, `(.L_x_46) ;  /* 0x000001e000017945 */ /* 0x000fd80003800200 */
[----:B------:R-:W-:Y:S05]  /*0d00*/  @!P0 BRA `(.L_x_47) ;  /* 0x0000000000708947 */ /* 0x000fea0003800000 */
[----:B------:R-:W0:Y:S02]  /*0d10*/  LDCU.64 UR4, c[0x0][0x380] ;  /* 0x00007000ff0477ac */ /* 0x000e240008000a00 */
[----:B0123--:R-:W-:-:S05]  /*0d20*/  IADD3 R2, P0, PT, R6, UR4, RZ ;  /* 0x0000000406027c10 */ /* 0x00ffca000ff1e0ff */
[----:B------:R-:W-:-:S05]  /*0d30*/  IMAD.X R3, RZ, RZ, UR5, P0 ;  /* 0x00000005ff037e24 */ /* 0x000fca00080e06ff */
[----:B------:R-:W2:Y:S04]  /*0d40*/  LDG.E.U8 R7, desc[UR6][R2.64] ;  /* 0x0000000602077981 */ /* 0x000ea8000c1e1100 */
[----:B----4-:R-:W3:Y:S01]  /*0d50*/  LDG.E.U8 R8, desc[UR6][R2.64+0x1] ;  /* 0x0000010602087981 */ /* 0x010ee2000c1e1100 */
[----:B------:R-:W-:Y:S01]  /*0d60*/  BSSY.RECONVERGENT B2, `(.L_x_48) ;  /* 0x000000d000027945 */ /* 0x000fe20003800200 */
[----:B--2---:R-:W-:Y:S02]  /*0d70*/  VIADD R9, R7, 0xffffff9f ;  /* 0xffffff9f07097836 */ /* 0x004fe40000000000 */
[----:B---3--:R-:W-:-:S03]  /*0d80*/  VIADD R10, R8, 0xffffff9f ;  /* 0xffffff9f080a7836 */ /* 0x008fc60000000000 */
[----:B------:R-:W-:-:S04]  /*0d90*/  LOP3.LUT R7, R9, 0xff, RZ, 0xc0, !PT ;  /* 0x000000ff09077812 */ /* 0x000fc800078ec0ff */
[----:B------:R-:W-:Y:S02]  /*0da0*/  ISETP.GT.U32.AND P0, PT, R7, 0x19, PT ;  /* 0x000000190700780c */ /* 0x000fe40003f04070 */
[----:B------:R-:W-:-:S04]  /*0db0*/  LOP3.LUT R8, R10, 0xff, RZ, 0xc0, !PT ;  /* 0x000000ff0a087812 */ /* 0x000fc800078ec0ff */
[----:B------:R-:W-:-:S07]  /*0dc0*/  ISETP.GT.U32.AND P1, PT, R8, 0x19, PT ;  /* 0x000000190800780c */ /* 0x000fce0003f24070 */
[----:B------:R-:W-:Y:S06]  /*0dd0*/  @P0 BRA `(.L_x_49) ;  /* 0x0000000000140947 */ /* 0x000fec0003800000 */
[----:B------:R-:W0:Y:S01]  /*0de0*/  S2UR UR5, SR_CgaCtaId ;  /* 0x00000000000579c3 */ /* 0x000e220000008800 */
[----:B------:R-:W-:Y:S01]  /*0df0*/  UMOV UR4, 0x400 ;  /* 0x0000040000047882 */ /* 0x000fe20000000000 */
[----:B------:R-:W-:Y:S01]  /*0e00*/  LOP3.LUT R2, R9, 0xfc, RZ, 0xc0, !PT ;  /* 0x000000fc09027812 */ /* 0x000fe200078ec0ff */
[----:B0-----:R-:W-:-:S09]  /*0e10*/  ULEA UR4, UR5, UR4, 0x18 ;  /* 0x0000000405047291 */ /* 0x001fd2000f8ec0ff */
[----:B------:R0:W-:Y:S03]  /*0e20*/  ATOMS.POPC.INC.32 RZ, [R2+UR4] ;  /* 0x0000000002ff7f8c */ /* 0x0001e6000d800004 */
.L_x_49:
[----:B------:R-:W-:Y:S05]  /*0e30*/  BSYNC.RECONVERGENT B2 ;  /* 0x0000000000027941 */ /* 0x000fea0003800200 */
.L_x_48:
[----:B------:R-:W-:Y:S04]  /*0e40*/  BSSY.RECONVERGENT B2, `(.L_x_50) ;  /* 0x0000007000027945 */ /* 0x000fe80003800200 */
[----:B------:R-:W-:Y:S05]  /*0e50*/  @P1 BRA `(.L_x_51) ;  /* 0x0000000000141947 */ /* 0x000fea0003800000 */
[----:B------:R-:W1:Y:S01]  /*0e60*/  S2UR UR5, SR_CgaCtaId ;  /* 0x00000000000579c3 */ /* 0x000e620000008800 */
[----:B------:R-:W-:Y:S01]  /*0e70*/  UMOV UR4, 0x400 ;  /* 0x0000040000047882 */ /* 0x000fe20000000000 */
[----:B0-----:R-:W-:Y:S01]  /*0e80*/  LOP3.LUT R2, R10, 0xfc, RZ, 0xc0, !PT ;  /* 0x000000fc0a027812 */ /* 0x001fe200078ec0ff */
[----:B-1----:R-:W-:-:S09]  /*0e90*/  ULEA UR4, UR5, UR4, 0x18 ;  /* 0x0000000405047291 */ /* 0x002fd2000f8ec0ff */
[----:B------:R1:W-:Y:S03]  /*0ea0*/  ATOMS.POPC.INC.32 RZ, [R2+UR4] ;  /* 0x0000000002ff7f8c */ /* 0x0003e6000d800004 */
.L_x_51:
[----:B------:R-:W-:Y:S05]  /*0eb0*/  BSYNC.RECONVERGENT B2 ;  /* 0x0000000000027941 */ /* 0x000fea0003800200 */
.L_x_50:
[----:B------:R-:W-:-:S07]  /*0ec0*/  VIADD R6, R6, 0x2 ;  /* 0x0000000206067836 */ /* 0x000fce0000000000 */
.L_x_47:
[----:B------:R-:W-:Y:S05]  /*0ed0*/  BSYNC.RECONVERGENT B1 ;  /* 0x0000000000017941 */ /* 0x000fea0003800200 */
.L_x_46:
[----:B------:R-:W-:-:S04]  /*0ee0*/  LOP3.LUT R4, R4, 0x1, RZ, 0xc0, !PT ;  /* 0x0000000104047812 */ /* 0x000fc800078ec0ff */
[----:B------:R-:W-:-:S13]  /*0ef0*/  ISETP.NE.U32.AND P0, PT, R4, 0x1, PT ;  /* 0x000000010400780c */ /* 0x000fda0003f05070 */
[----:B------:R-:W-:Y:S05]  /*0f00*/  @P0 BRA `(.L_x_16) ;  /* 0x0000000000340947 */ /* 0x000fea0003800000 */
[----:B------:R-:W5:Y:S02]  /*0f10*/  LDCU.64 UR4, c[0x0][0x380] ;  /* 0x00007000ff0477ac */ /* 0x000f640008000a00 */
[----:B-----5:R-:W-:-:S05]  /*0f20*/  IADD3 R6, P0, PT, R6, UR4, RZ ;  /* 0x0000000406067c10 */ /* 0x020fca000ff1e0ff */
[----:B------:R-:W-:-:S05]  /*0f30*/  IMAD.X R7, RZ, RZ, UR5, P0 ;  /* 0x00000005ff077e24 */ /* 0x000fca00080e06ff */
[----:B------:R-:W5:Y:S02]  /*0f40*/  LDG.E.U8 R6, desc[UR6][R6.64] ;  /* 0x0000000606067981 */ /* 0x000f64000c1e1100 */
[----:B-----5:R-:W-:-:S05]  /*0f50*/  VIADD R3, R6, 0xffffff9f ;  /* 0xffffff9f06037836 */ /* 0x020fca0000000000 */
[----:B0123--:R-:W-:-:S04]  /*0f60*/  LOP3.LUT R2, R3, 0xff, RZ, 0xc0, !PT ;  /* 0x000000ff03027812 */ /* 0x00ffc800078ec0ff */
[----:B------:R-:W-:-:S13]  /*0f70*/  ISETP.GT.U32.AND P0, PT, R2, 0x19, PT ;  /* 0x000000190200780c */ /* 0x000fda0003f04070 */
[----:B------:R-:W-:Y:S05]  /*0f80*/  @P0 BRA `(.L_x_16) ;  /* 0x0000000000140947 */ /* 0x000fea0003800000 */
[----:B------:R-:W0:Y:S01]  /*0f90*/  S2UR UR5, SR_CgaCtaId ;  /* 0x00000000000579c3 */ /* 0x000e220000008800 */
[----:B------:R-:W-:Y:S01]  /*0fa0*/  UMOV UR4, 0x400 ;  /* 0x0000040000047882 */ /* 0x000fe20000000000 */
[----:B------:R-:W-:Y:S01]  /*0fb0*/  LOP3.LUT R2, R3, 0xfc, RZ, 0xc0, !PT ;  /* 0x000000fc03027812 */ /* 0x000fe200078ec0ff */
[----:B0-----:R-:W-:-:S09]  /*0fc0*/  ULEA UR4, UR5, UR4, 0x18 ;  /* 0x0000000405047291 */ /* 0x001fd2000f8ec0ff */
[----:B------:R0:W-:Y:S03]  /*0fd0*/  ATOMS.POPC.INC.32 RZ, [R2+UR4] ;  /* 0x0000000002ff7f8c */ /* 0x0001e6000d800004 */
.L_x_16:
[----:B------:R-:W-:Y:S05]  /*0fe0*/  BSYNC.RECONVERGENT B0 ;  /* 0x0000000000007941 */ /* 0x000fea0003800200 */
.L_x_15:
[----:B------:R-:W-:Y:S01]  /*0ff0*/  BAR.SYNC.DEFER_BLOCKING 0x0 ;  /* 0x0000000000007b1d */ /* 0x000fe20000010000 */
[----:B------:R-:W-:-:S13]  /*1000*/  ISETP.GT.U32.AND P0, PT, R0, 0x6, PT ;  /* 0x000000060000780c */ /* 0x000fda0003f04070 */
[----:B------:R-:W-:Y:S05]  /*1010*/  @P0 EXIT ;  /* 0x000000000000094d */ /* 0x000fea0003800000 */
[----:B------:R-:W5:Y:S01]  /*1020*/  S2UR UR5, SR_CgaCtaId ;  /* 0x00000000000579c3 */ /* 0x000f620000008800 */
[----:B------:R-:W-:-:S07]  /*1030*/  UMOV UR4, 0x400 ;  /* 0x0000040000047882 */ /* 0x000fce0000000000 */
[----:B0123--:R-:W0:Y:S01]  /*1040*/  LDC.64 R2, c[0x0][0x388] ;  /* 0x0000e200ff027b82 */ /* 0x00fe220000000a00 */
[----:B-----5:R-:W-:-:S06]  /*1050*/  ULEA UR4, UR5, UR4, 0x18 ;  /* 0x0000000405047291 */ /* 0x020fcc000f8ec0ff */
[C---:B------:R-:W-:Y:S01]  /*1060*/  LEA R4, R0.reuse, UR4, 0x2 ;  /* 0x0000000400047c11 */ /* 0x040fe2000f8e10ff */
[----:B0-----:R-:W-:-:S07]  /*1070*/  IMAD.WIDE.U32 R2, R0, 0x4, R2 ;  /* 0x0000000400027825 */ /* 0x001fce00078e0002 */
.L_x_54:
[----:B------:R-:W0:Y:S01]  /*1080*/  LDS R7, [R4] ;  /* 0x0000000004077984 */ /* 0x000e220000000800 */
[----:B------:R-:W-:Y:S01]  /*1090*/  IMAD.IADD R0, R5, 0x1, R0 ;  /* 0x0000000105007824 */ /* 0x000fe200078e0200 */
[----:B------:R-:W-:Y:S04]  /*10a0*/  BSSY.RECONVERGENT B0, `(.L_x_52) ;  /* 0x0000005000007945 */ /* 0x000fe80003800200 */
[----:B------:R-:W-:Y:S02]  /*10b0*/  ISETP.GE.U32.AND P1, PT, R0, 0x7, PT ;  /* 0x000000070000780c */ /* 0x000fe40003f26070 */
[----:B0-----:R-:W-:-:S13]  /*10c0*/  ISETP.NE.AND P0, PT, R7, RZ, PT ;  /* 0x000000ff0700720c */ /* 0x001fda0003f05270 */
[----:B------:R-:W-:Y:S05]  /*10d0*/  @!P0 BRA `(.L_x_53) ;  /* 0x0000000000048947 */ /* 0x000fea0003800000 */
[----:B------:R0:W-:Y:S02]  /*10e0*/  REDG.E.ADD.STRONG.GPU desc[UR6][R2.64], R7 ;  /* 0x000000070200798e */ /* 0x0001e4000c12e106 */
.L_x_53:
[----:B------:R-:W-:Y:S05]  /*10f0*/  BSYNC.RECONVERGENT B0 ;  /* 0x0000000000007941 */ /* 0x000fea0003800200 */
.L_x_52:
[C---:B------:R-:W-:Y:S02]  /*1100*/  IMAD R4, R5.reuse, 0x4, R4 ;  /* 0x0000000405047824 */ /* 0x040fe400078e0204 */
[----:B0-----:R-:W-:Y:S01]  /*1110*/  IMAD.WIDE.U32 R2, R5, 0x4, R2 ;  /* 0x0000000405027825 */ /* 0x001fe200078e0002 */
[----:B------:R-:W-:Y:S06]  /*1120*/  @!P1 BRA `(.L_x_54) ;  /* 0xfffffffc00d49947 */ /* 0x000fec000383ffff */
[----:B------:R-:W-:Y:S05]  /*1130*/  EXIT ;  /* 0x000000000000794d */ /* 0x000fea0003800000 */
.L_x_55:
        /* <DEDUP_REMOVED lines=12> */
.L_x_57:


//--------------------- .nv.shared._Z26histogramKernelInterleavedPcPjj --------------------------
	.section	.nv.shared._Z26histogramKernelInterleavedPcPjj,"aw",@nobits
	.sectionflags	@""
	.align	4
.nv.shared._Z26histogramKernelInterleavedPcPjj:
	.zero		1052


//--------------------- .nv.shared.reserved.0     --------------------------
	.section	.nv.shared.reserved.0,"aw",@nobits
	.weak		__nv_reservedSMEM_offset_0_alias
	.size		__nv_reservedSMEM_offset_0_alias, 0, 64
	.other		__nv_reservedSMEM_offset_0_alias,@"STO_CUDA_RESERVED_SHARED STV_DEFAULT"
__nv_reservedSMEM_offset_0_alias:
	.zero		0
	.zero		64


//--------------------- .nv.shared._Z25histogramKernelCoarseningPcPjj --------------------------
	.section	.nv.shared._Z25histogramKernelCoarseningPcPjj,"aw",@nobits
	.sectionflags	@""
	.align	4
.nv.shared._Z25histogramKernelCoarseningPcPjj:
	.zero		1052


//--------------------- .nv.constant0._Z26histogramKernelInterleavedPcPjj --------------------------
	.section	.nv.constant0._Z26histogramKernelInterleavedPcPjj,"a",@progbits
	.sectionflags	@""
	.align	4
.nv.constant0._Z26histogramKernelInterleavedPcPjj:
	.zero		916


//--------------------- .nv.constant0._Z25histogramKernelCoarseningPcPjj --------------------------
	.section	.nv.constant0._Z25histogramKernelCoarseningPcPjj,"a",@progbits
	.sectionflags	@""
	.align	4
.nv.constant0._Z25histogramKernelCoarseningPcPjj:
	.zero		916


//--------------------- SYMBOLS --------------------------

	.type		.nv.reservedSmem.offset0,@object
	.size		.nv.reservedSmem.offset0,0x4
	.type		.nv.reservedSmem.cap,@object
	.size		.nv.reservedSmem.cap,0x4
